def gluon_wgmma(
    a_ptr,
    b_ptr,
    c_ptr,
    M,
    N,
    K,
    stride_am,
    stride_bk,
    stride_cm,
    BLOCK_M: gl.constexpr,
    BLOCK_N: gl.constexpr,
    BLOCK_K: gl.constexpr,
    DTYPE: gl.constexpr,
    A_LAYOUT: gl.constexpr,
    B_LAYOUT: gl.constexpr,
    C_LAYOUT: gl.constexpr,
    B_SHAPE: gl.constexpr,
    TRANS_B: gl.constexpr,
    NUM_BUFFERS: gl.constexpr,
    NUM_WARPS: gl.constexpr,
):
    a_desc = tma.make_tensor_descriptor(
        a_ptr, [M, K], [stride_am, 1], [BLOCK_M, BLOCK_K], A_LAYOUT
    )
    b_desc = tma.make_tensor_descriptor(
        b_ptr,
        [N, K] if TRANS_B else [K, N],
        [stride_bk, 1],
        B_SHAPE,
        B_LAYOUT,
    )
    c_desc = tma.make_tensor_descriptor(
        c_ptr, [M, N], [stride_cm, 1], [BLOCK_M, BLOCK_N], C_LAYOUT
    )

    a_bufs = gl.allocate_shared_memory(
        DTYPE, [NUM_BUFFERS, BLOCK_M, BLOCK_K], A_LAYOUT
    )
    b_bufs = gl.allocate_shared_memory(DTYPE, [NUM_BUFFERS] + B_SHAPE, B_LAYOUT)

    pid_m = gl.program_id(0)
    pid_n = gl.program_id(1)
    off_m = pid_m * BLOCK_M
    off_n = pid_n * BLOCK_N

    mma_layout: gl.constexpr = pick_wgmma_layout(DTYPE, BLOCK_M, BLOCK_N, NUM_WARPS)
    acc = warpgroup_mma_init(
        gl.zeros((BLOCK_M, BLOCK_N), dtype=gl.float32, layout=mma_layout)
    )

    bars = gl.allocate_shared_memory(
        gl.int64, [NUM_BUFFERS, 1], mbarrier.MBarrierLayout()
    )
    for i in gl.static_range(NUM_BUFFERS):
        mbarrier.init(bars.index(i), count=1)
    idx = 0
    phase = 0

    for k in range(0, K, BLOCK_K):
        a = a_bufs.index(idx)
        b = b_bufs.index(idx)
        bar = bars.index(idx)
        mbarrier.expect(bar, a_desc.block_type.nbytes + b_desc.block_type.nbytes)
        tma.async_copy_global_to_shared(a_desc, [off_m, k], bar, a)
        tma.async_copy_global_to_shared(
            b_desc, [off_n, k] if TRANS_B else [k, off_n], bar, b
        )
        mbarrier.wait(bar, phase=phase)

        if TRANS_B:
            b = b.permute((1, 0))
        acc = warpgroup_mma_wait(num_outstanding=0, deps=(acc,))
        acc = warpgroup_mma(a, b, acc, is_async=True)

        idx += 1
        if idx == NUM_BUFFERS:
            idx = 0
            phase ^= 1

    acc = warpgroup_mma_wait(num_outstanding=0, deps=(acc,))
    for i in gl.static_range(NUM_BUFFERS):
        mbarrier.invalidate(bars.index(i))

    c_smem = gl.allocate_shared_memory(DTYPE, [BLOCK_M, BLOCK_N], C_LAYOUT)
    c_smem.store(acc.to(DTYPE))
    fence_async_shared()
    tma.async_copy_shared_to_global(c_desc, [off_m, off_n], c_smem)
    tma.store_wait(pendings=0)

# config = {"BLOCK_K": 32, "BLOCK_M": 128, "BLOCK_N": 128, "arch": "sm_90", "dtype": "fp16", "num_buffers": 3, "num_warps": 4, "trans_b": 0}
# arch = sm_90


// ===== COMPILED SASS (sm_90a) =====

	.target	sm_90a

	.elftype	@"ET_EXEC"


//--------------------- .note.nv.tkinfo           --------------------------
	.section	.note.nv.tkinfo,"",@"SHT_NOTE"
	.sectionflags	@"SHF_NOTE_NV_TKINFO"
	.tkinfo
        /*0018*/ 	.word	0x00000002
        /*0030*/ 	.string	""
        /*0030*/ 	.string	"ptxas"
        /*0030*/ 	.string	"Cuda compilation tools, release 13.0, V13.0.88"
        /*0030*/ 	.string	"Build cuda_13.0.r13.0/compiler.36424714_0"
        /*0030*/ 	.string	"-v  -suppress-debug-info  -lineinfo  -arch sm_90a "



//--------------------- .note.nv.cuinfo           --------------------------
	.section	.note.nv.cuinfo,"",@"SHT_NOTE"
	.sectionflags	@"SHF_NOTE_NV_CUINFO"
        /*0018*/ 	.short	0x0002
        /*001a*/ 	.short	0x005a
        /*001c*/ 	.short	0x0082
	.zero		2


//--------------------- .nv.info                  --------------------------
	.section	.nv.info,"",@"SHT_CUDA_INFO"
	.align	4


	//----- nvinfo : EIATTR_REGCOUNT
	.align		4
        /*0000*/ 	.byte	0x04, 0x2f
        /*0002*/ 	.short	(.L_1 - .L_0)
	.align		4
.L_0:
        /*0004*/ 	.word	index@(gluon_wgmma)
        /*0008*/ 	.word	0x0000009a


	//----- nvinfo : EIATTR_FRAME_SIZE
	.align		4
.L_1:
        /*000c*/ 	.byte	0x04, 0x11
        /*000e*/ 	.short	(.L_3 - .L_2)
	.align		4
.L_2:
        /*0010*/ 	.word	index@(gluon_wgmma)
        /*0014*/ 	.word	0x00000000


	//----- nvinfo : EIATTR_MIN_STACK_SIZE
	.align		4
.L_3:
        /*0018*/ 	.byte	0x04, 0x12
        /*001a*/ 	.short	(.L_5 - .L_4)
	.align		4
.L_4:
        /*001c*/ 	.word	index@(gluon_wgmma)
        /*0020*/ 	.word	0x00000000
.L_5:


//--------------------- .nv.compat                --------------------------
	.section	.nv.compat,"",@"SHT_CUDA_COMPAT_INFO"
	.align	4
        /*0000*/ 	.byte	0x02, 0x09, 0x01, 0x00, 0x02, 0x02, 0x04, 0x00, 0x02, 0x05, 0x05, 0x00, 0x03, 0x07, 0x01, 0x01
        /*0010*/ 	.byte	0x02, 0x03, 0x03, 0x00, 0x02, 0x06, 0x01, 0x00, 0x04, 0x0b, 0x08, 0x00, 0x00, 0x00, 0x00, 0x00
        /*0020*/ 	.byte	0x00, 0x00, 0x00, 0x00


//--------------------- .nv.info.gluon_wgmma      --------------------------
	.section	.nv.info.gluon_wgmma,"",@"SHT_CUDA_INFO"
	.sectionflags	@""
	.align	4


	//----- nvinfo : EIATTR_CUDA_API_VERSION
	.align		4
        /*0000*/ 	.byte	0x04, 0x37
        /*0002*/ 	.short	(.L_7 - .L_6)
.L_6:
        /*0004*/ 	.word	0x00000082


	//----- nvinfo : EIATTR_KPARAM_INFO
	.align		4
.L_7:
        /*0008*/ 	.byte	0x04, 0x17
        /*000a*/ 	.short	(.L_9 - .L_8)
.L_8:
        /*000c*/ 	.word	0x00000000
        /*0010*/ 	.short	0x000a
        /*0012*/ 	.short	0x0048
        /*0014*/ 	.byte	0x00, 0xf4, 0x21, 0x00


	//----- nvinfo : EIATTR_KPARAM_INFO
	.align		4
.L_9:
        /*0018*/ 	.byte	0x04, 0x17
        /*001a*/ 	.short	(.L_11 - .L_10)
.L_10:
        /*001c*/ 	.word	0x00000000
        /*0020*/ 	.short	0x0009
        /*0022*/ 	.short	0x0040
        /*0024*/ 	.byte	0x00, 0xf4, 0x21, 0x00


	//----- nvinfo : EIATTR_KPARAM_INFO
	.align		4
.L_11:
        /*0028*/ 	.byte	0x04, 0x17
        /*002a*/ 	.short	(.L_13 - .L_12)
.L_12:
        /*002c*/ 	.word	0x00000000
        /*0030*/ 	.short	0x0008
        /*0032*/ 	.short	0x0038
        /*0034*/ 	.byte	0x00, 0xf0, 0x21, 0x00


	//----- nvinfo : EIATTR_KPARAM_INFO
	.align		4
.L_13:
        /*0038*/ 	.byte	0x04, 0x17
        /*003a*/ 	.short	(.L_15 - .L_14)
.L_14:
        /*003c*/ 	.word	0x00000000
        /*0040*/ 	.short	0x0007
        /*0042*/ 	.short	0x0030
        /*0044*/ 	.byte	0x00, 0xf0, 0x21, 0x00


	//----- nvinfo : EIATTR_KPARAM_INFO
	.align		4
.L_15:
        /*0048*/ 	.byte	0x04, 0x17
        /*004a*/ 	.short	(.L_17 - .L_16)
.L_16:
        /*004c*/ 	.word	0x00000000
        /*0050*/ 	.short	0x0006
        /*0052*/ 	.short	0x0028
        /*0054*/ 	.byte	0x00, 0xf0, 0x21, 0x00


	//----- nvinfo : EIATTR_KPARAM_INFO
	.align		4
.L_17:
        /*0058*/ 	.byte	0x04, 0x17
        /*005a*/ 	.short	(.L_19 - .L_18)
.L_18:
        /*005c*/ 	.word	0x00000000
        /*0060*/ 	.short	0x0005
        /*0062*/ 	.short	0x0020
        /*0064*/ 	.byte	0x00, 0xf0, 0x11, 0x00


	//----- nvinfo : EIATTR_KPARAM_INFO
	.align		4
.L_19:
        /*0068*/ 	.byte	0x04, 0x17
        /*006a*/ 	.short	(.L_21 - .L_20)
.L_20:
        /*006c*/ 	.word	0x00000000
        /*0070*/ 	.short	0x0004
        /*0072*/ 	.short	0x001c
        /*0074*/ 	.byte	0x00, 0xf0, 0x11, 0x00


	//----- nvinfo : EIATTR_KPARAM_INFO
	.align		4
.L_21:
        /*0078*/ 	.byte	0x04, 0x17
        /*007a*/ 	.short	(.L_23 - .L_22)
.L_22:
        /*007c*/ 	.word	0x00000000
        /*0080*/ 	.short	0x0003
        /*0082*/ 	.short	0x0018
        /*0084*/ 	.byte	0x00, 0xf0, 0x11, 0x00


	//----- nvinfo : EIATTR_KPARAM_INFO
	.align		4
.L_23:
        /*0088*/ 	.byte	0x04, 0x17
        /*008a*/ 	.short	(.L_25 - .L_24)
.L_24:
        /*008c*/ 	.word	0x00000000
        /*0090*/ 	.short	0x0002
        /*0092*/ 	.short	0x0010
        /*0094*/ 	.byte	0x00, 0xf4, 0x21, 0x00


	//----- nvinfo : EIATTR_KPARAM_INFO
	.align		4
.L_25:
        /*0098*/ 	.byte	0x04, 0x17
        /*009a*/ 	.short	(.L_27 - .L_26)
.L_26:
        /*009c*/ 	.word	0x00000000
        /*00a0*/ 	.short	0x0001
        /*00a2*/ 	.short	0x0008
        /*00a4*/ 	.byte	0x00, 0xf4, 0x21, 0x00


	//----- nvinfo : EIATTR_KPARAM_INFO
	.align		4
.L_27:
        /*00a8*/ 	.byte	0x04, 0x17
        /*00aa*/ 	.short	(.L_29 - .L_28)
.L_28:
        /*00ac*/ 	.word	0x00000000
        /*00b0*/ 	.short	0x0000
        /*00b2*/ 	.short	0x0000
        /*00b4*/ 	.byte	0x00, 0xf4, 0x21, 0x00


	//----- nvinfo : EIATTR_SPARSE_MMA_MASK
	.align		4
.L_29:
        /*00b8*/ 	.byte	0x03, 0x50
        /*00ba*/ 	.short	0x0000


	//----- nvinfo : EIATTR_MAXREG_COUNT
	.align		4
        /*00bc*/ 	.byte	0x03, 0x1b
        /*00be*/ 	.short	0x00ff


	//----- nvinfo : EIATTR_NUM_BARRIERS
	.align		4
        /*00c0*/ 	.byte	0x02, 0x4c
        /*00c2*/ 	.byte	0x01
	.zero		1


	//----- nvinfo : EIATTR_MERCURY_ISA_VERSION
	.align		4
        /*00c4*/ 	.byte	0x03, 0x5f
        /*00c6*/ 	.short	0x0101


	//----- nvinfo : EIATTR_INT_WARP_WIDE_INSTR_OFFSETS
	.align		4
        /*00c8*/ 	.byte	0x04, 0x31
        /*00ca*/ 	.short	(.L_31 - .L_30)


	//   ....[0]....
.L_30:
        /*00cc*/ 	.word	0x00001310


	//   ....[1]....
        /*00d0*/ 	.word	0x00001330


	//   ....[2]....
        /*00d4*/ 	.word	0x00001340


	//   ....[3]....
        /*00d8*/ 	.word	0x00001420


	//   ....[4]....
        /*00dc*/ 	.word	0x00001d50


	//   ....[5]....
        /*00e0*/ 	.word	0x00001d60


	//   ....[6]....
        /*00e4*/ 	.word	0x00001de0


	//   ....[7]....
        /*00e8*/ 	.word	0x00001df0


	//   ....[8]....
        /*00ec*/ 	.word	0x00002250


	//   ....[9]....
        /*00f0*/ 	.word	0x00002270


	//----- nvinfo : EIATTR_COOP_GROUP_MASK_REGIDS
	.align		4
.L_31:
        /*00f4*/ 	.byte	0x04, 0x29
        /*00f6*/ 	.short	(.L_33 - .L_32)


	//   ....[0]....
.L_32:
        /*00f8*/ 	.word	0xffffffff


	//   ....[1]....
        /*00fc*/ 	.word	0xffffffff


	//   ....[2]....
        /*0100*/ 	.word	0xffffffff


	//----- nvinfo : EIATTR_COOP_GROUP_INSTR_OFFSETS
	.align		4
.L_33:
        /*0104*/ 	.byte	0x04, 0x28
        /*0106*/ 	.short	(.L_35 - .L_34)


	//   ....[0]....
.L_34:
        /*0108*/ 	.word	0x00000150


	//   ....[1]....
        /*010c*/ 	.word	0x00000730


	//   ....[2]....
        /*0110*/ 	.word	0x00000ce0


	//----- nvinfo : EIATTR_MBARRIER_INSTR_OFFSETS
	.align		4
.L_35:
        /*0114*/ 	.byte	0x04, 0x39
        /*0116*/ 	.short	(.L_37 - .L_36)


	//   ....[0]....
.L_36:
        /*0118*/ 	.word	0x000014a0
        /*011c*/ 	.word	0x000000ff
        /*0120*/ 	.word	0x0000c000
        /*0124*/ 	.short	0x0100
        /*0126*/ 	.byte	0x14
	.zero		1


	//   ....[1]....
        /*0128*/ 	.word	0x00001630
        /*012c*/ 	.word	0x000000ff
        /*0130*/ 	.word	0x0000c008
        /*0134*/ 	.short	0x0100
        /*0136*/ 	.byte	0x14
	.zero		1


	//   ....[2]....
        /*0138*/ 	.word	0x000017c0
        /*013c*/ 	.word	0x000000ff
        /*0140*/ 	.word	0x0000c010
        /*0144*/ 	.short	0x0100
        /*0146*/ 	.byte	0x14
	.zero		1


	//   ....[3]....
        /*0148*/ 	.word	0x00001ee0
        /*014c*/ 	.word	0x000000ff
        /*0150*/ 	.word	0x0000c000
        /*0154*/ 	.short	0x010a
        /*0156*/ 	.byte	0x22
	.zero		1


	//   ....[4]....
        /*0158*/ 	.word	0x000021d0
        /*015c*/ 	.word	0x000000ff
        /*0160*/ 	.word	0x0000c000
        /*0164*/ 	.short	0x0108
        /*0166*/ 	.byte	0x14
	.zero		1


	//   ....[5]....
        /*0168*/ 	.word	0x00002310
        /*016c*/ 	.word	0x000000ff
        /*0170*/ 	.word	0x0000c008
        /*0174*/ 	.short	0x0108
        /*0176*/ 	.byte	0x14
	.zero		1


	//   ....[6]....
        /*0178*/ 	.word	0x00002400
        /*017c*/ 	.word	0x000000ff
        /*0180*/ 	.word	0x0000c010
        /*0184*/ 	.short	0x0108
        /*0186*/ 	.byte	0x14
	.zero		1


	//   ....[7]....
        /*0188*/ 	.word	0x00002800
        /*018c*/ 	.word	0x000000ff
        /*0190*/ 	.word	0x0000c000
        /*0194*/ 	.short	0x010a
        /*0196*/ 	.byte	0x22
	.zero		1


	//----- nvinfo : EIATTR_NUM_MBARRIERS
	.align		4
.L_37:
        /*0198*/ 	.byte	0x03, 0x38
        /*019a*/ 	.short	0x0003


	//----- nvinfo : EIATTR_EXIT_INSTR_OFFSETS
	.align		4
        /*019c*/ 	.byte	0x04, 0x1c
        /*019e*/ 	.short	(.L_39 - .L_38)


	//   ....[0]....
.L_38:
        /*01a0*/ 	.word	0x000027f0


	//----- nvinfo : EIATTR_REQNTID
	.align		4
.L_39:
        /*01a4*/ 	.byte	0x04, 0x10
        /*01a6*/ 	.short	(.L_41 - .L_40)
.L_40:
        /*01a8*/ 	.word	0x00000080
        /*01ac*/ 	.word	0x00000001
        /*01b0*/ 	.word	0x00000001


	//----- nvinfo : EIATTR_CRS_STACK_SIZE
	.align		4
.L_41:
        /*01b4*/ 	.byte	0x04, 0x1e
        /*01b6*/ 	.short	(.L_43 - .L_42)
.L_42:
        /*01b8*/ 	.word	0x00000000


	//----- nvinfo : EIATTR_CBANK_PARAM_SIZE
	.align		4
.L_43:
        /*01bc*/ 	.byte	0x03, 0x19
        /*01be*/ 	.short	0x0050


	//----- nvinfo : EIATTR_PARAM_CBANK
	.align		4
        /*01c0*/ 	.byte	0x04, 0x0a
        /*01c2*/ 	.short	(.L_45 - .L_44)
	.align		4
.L_44:
        /*01c4*/ 	.word	index@(.nv.constant0.gluon_wgmma)
        /*01c8*/ 	.short	0x0210
        /*01ca*/ 	.short	0x0050


	//----- nvinfo : EIATTR_SW_WAR
	.align		4
.L_45:
        /*01cc*/ 	.byte	0x04, 0x36
        /*01ce*/ 	.short	(.L_47 - .L_46)
.L_46:
        /*01d0*/ 	.word	0x00000008
.L_47:


//--------------------- .nv.callgraph             --------------------------
	.section	.nv.callgraph,"",@"SHT_CUDA_CALLGRAPH"
	.align	4
	.sectionentsize	8
	.align		4
        /*0000*/ 	.word	0x00000000
	.align		4
        /*0004*/ 	.word	0xffffffff
	.align		4
        /*0008*/ 	.word	0x00000000
	.align		4
        /*000c*/ 	.word	0xfffffffe
	.align		4
        /*0010*/ 	.word	0x00000000
	.align		4
        /*0014*/ 	.word	0xfffffffd
	.align		4
        /*0018*/ 	.word	0x00000000
	.align		4
        /*001c*/ 	.word	0xfffffffc


//--------------------- .text.gluon_wgmma         --------------------------
	.section	.text.gluon_wgmma,"ax",@progbits
	.align	128
        .global         gluon_wgmma
        .type           gluon_wgmma,@function
        .size           gluon_wgmma,(.L_x_52 - gluon_wgmma)
        .other          gluon_wgmma,@"STO_CUDA_ENTRY STV_DEFAULT"
gluon_wgmma:
.text.gluon_wgmma:
[----:B------:R-:W-:Y:S01]  /*0000*/  LDC R1, c[0x0][0x28] ;  /* 0x00000a00ff017b82 */ /* 0x000fe20000000800 */
[----:B------:R-:W1:Y:S07]  /*0010*/  S2R R0, SR_TID.X ;  /* 0x0000000000007919 */ /* 0x000e6e0000002100 */
[----:B------:R-:W2:Y:S01]  /*0020*/  S2UR UR4, SR_CgaCtaId ;  /* 0x00000000000479c3 */ /* 0x000ea20000008800 */
[----:B------:R-:W-:Y:S01]  /*0030*/  UMOV UR20, 0x400 ;  /* 0x0000040000147882 */ /* 0x000fe20000000000 */
[----:B------:R-:W-:Y:S01]  /*0040*/  ULDC UR6, c[0x0][0xc] ;  /* 0x0000030000067ab9 */ /* 0x000fe20000000800 */
[----:B------:R-:W-:Y:S01]  /*0050*/  ULDC.64 UR26, c[0x0][0x250] ;  /* 0x00009400001a7ab9 */ /* 0x000fe20000000a00 */
[----:B------:R-:W-:Y:S04]  /*0060*/  BSSY B0, `(.L_x_0) ;  /* 0x000001f000007945 */ /* 0x000fe80003800000 */
[----:B------:R-:W3:Y:S08]  /*0070*/  LDC R6, c[0x0][0x228] ;  /* 0x00008a00ff067b82 */ /* 0x000ef00000000800 */
[----:B------:R-:W4:Y:S08]  /*0080*/  LDC R14, c[0x0][0x230] ;  /* 0x00008c00ff0e7b82 */ /* 0x000f300000000800 */
[----:B------:R-:W-:Y:S01]  /*0090*/  S2UR UR32, SR_CTAID.Y ;  /* 0x00000000002079c3 */ /* 0x000fe20000002600 */
[----:B--2---:R-:W-:-:S03]  /*00a0*/  ULEA UR20, UR4, UR20, 0x18 ;  /* 0x0000001404147291 */ /* 0x004fc6000f8ec03f */
[----:B------:R-:W-:Y:S01]  /*00b0*/  ULDC UR4, c[0x0][0x10] ;  /* 0x0000040000047ab9 */ /* 0x000fe20000000800 */
[----:B-1----:R-:W-:-:S03]  /*00c0*/  LOP3.LUT R2, R0, 0x7f, RZ, 0xc0, !PT ;  /* 0x0000007f00027812 */ /* 0x002fc600078ec0ff */
[----:B------:R-:W1:Y:S01]  /*00d0*/  S2UR UR5, SR_CTAID.Z ;  /* 0x00000000000579c3 */ /* 0x000e620000002700 */
[----:B---3--:R-:W-:Y:S01]  /*00e0*/  VIADD R6, R6, 0xffffffff ;  /* 0xffffffff06067836 */ /* 0x008fe20000000000 */
[C---:B------:R-:W-:Y:S02]  /*00f0*/  ISETP.GE.U32.AND P0, PT, R2.reuse, 0x20, PT ;  /* 0x000000200200780c */ /* 0x040fe40003f06070 */
[C---:B------:R-:W-:Y:S02]  /*0100*/  ISETP.NE.U32.AND P2, PT, R2.reuse, RZ, PT ;  /* 0x000000ff0200720c */ /* 0x040fe40003f45070 */
[----:B------:R-:W-:Y:S02]  /*0110*/  LEA R12, R2, UR20, 0x2 ;  /* 0x00000014020c7c11 */ /* 0x000fe4000f8e10ff */
[----:B------:R-:W2:Y:S01]  /*0120*/  S2UR UR29, SR_CTAID.X ;  /* 0x00000000001d79c3 */ /* 0x000ea20000002500 */
[----:B----4-:R-:W-:-:S06]  /*0130*/  VIADD R13, R14, 0xffffffff ;  /* 0xffffffff0e0d7836 */ /* 0x010fcc0000000000 */
[----:B------:R3:W-:Y:S01]  /*0140*/  @!P0 STS [R12], RZ ;  /* 0x000000ff0c008388 */ /* 0x0007e20000000800 */
[----:B------:R-:W-:-:S03]  /*0150*/  NOP ;  /* 0x0000000000007918 */ /* 0x000fc60000000000 */
[----:B------:R3:W-:Y:S01]  /*0160*/  @!P2 STS [UR20+0x24], R6 ;  /* 0x00002406ff00a988 */ /* 0x0007e20008000814 */
[----:B-1----:R-:W-:-:S03]  /*0170*/  UIMAD UR4, UR5, UR4, UR32 ;  /* 0x00000004050472a4 */ /* 0x002fc6000f8e0220 */
[----:B------:R3:W-:Y:S01]  /*0180*/  @!P2 STS [UR20+0x20], R13 ;  /* 0x0000200dff00a988 */ /* 0x0007e20008000814 */
[----:B--2---:R-:W-:-:S04]  /*0190*/  UIMAD UR4, UR4, UR6, UR29 ;  /* 0x00000006040472a4 */ /* 0x004fc8000f8e021d */
[----:B------:R-:W-:-:S03]  /*01a0*/  UIMAD UR5, UR4, 0x180, URZ ;  /* 0x00000180040578a4 */ /* 0x000fc6000f8e023f */
[----:B------:R-:W-:Y:S01]  /*01b0*/  UMOV UR4, URZ ;  /* 0x0000003f00047c82 */ /* 0x000fe20008000000 */
[----:B------:R-:W-:-:S04]  /*01c0*/  UIADD3 UR22, UP0, UR5, UR26, URZ ;  /* 0x0000001a05167290 */ /* 0x000fc8000ff1e03f */
[----:B------:R-:W-:Y:S01]  /*01d0*/  ULEA.HI.X.SX32 UR21, UR5, UR27, 0x1, UP0 ;  /* 0x0000001b05157291 */ /* 0x000fe200080f0e3f */
[----:B---3--:R-:W-:Y:S11]  /*01e0*/  @P2 BRA `(.L_x_1) ;  /* 0x0000000000182947 */ /* 0x008ff60003800000 */
[----:B------:R-:W1:Y:S01]  /*01f0*/  LDS R3, [UR20+0x8] ;  /* 0x00000814ff037984 */ /* 0x000e620008000800 */
[----:B------:R-:W2:Y:S01]  /*0200*/  LDC.64 R8, c[0x0][0x210] ;  /* 0x00008400ff087b82 */ /* 0x000ea20000000a00 */
[----:B------:R-:W-:Y:S02]  /*0210*/  IMAD.MOV.U32 R4, RZ, RZ, 0x70 ;  /* 0x00000070ff047424 */ /* 0x000fe400078e00ff */
[----:B--2---:R2:W-:Y:S03]  /*0220*/  STS.64 [UR20], R8 ;  /* 0x00000008ff007988 */ /* 0x0045e60008000a14 */
[----:B-1----:R-:W-:-:S05]  /*0230*/  LOP3.LUT R3, R3, 0x10, R4, 0xd8, !PT ;  /* 0x0000001003037812 */ /* 0x002fca00078ed804 */
[----:B------:R2:W-:Y:S02]  /*0240*/  STS [UR20+0x8], R3 ;  /* 0x00000803ff007988 */ /* 0x0005e40008000814 */
.L_x_1:
[----:B------:R-:W-:Y:S05]  /*0250*/  BSYNC B0 ;  /* 0x0000000000007941 */ /* 0x000fea0003800000 */
.L_x_0:
[----:B------:R-:W-:Y:S04]  /*0260*/  BSSY B0, `(.L_x_2) ;  /* 0x000000a000007945 */ /* 0x000fe80003800000 */
[----:B------:R-:W-:Y:S05]  /*0270*/  @P2 BRA `(.L_x_3) ;  /* 0x0000000000202947 */ /* 0x000fea0003800000 */
[----:B--2---:R-:W1:Y:S01]  /*0280*/  LDS R3, [UR20+0x34] ;  /* 0x00003414ff037984 */ /* 0x004e620008000800 */
[----:B------:R-:W-:Y:S02]  /*0290*/  IMAD.MOV.U32 R4, RZ, RZ, 0x1f000000 ;  /* 0x1f000000ff047424 */ /* 0x000fe400078e00ff */
[----:B------:R-:W-:Y:S01]  /*02a0*/  @!P2 IMAD.MOV.U32 R5, RZ, RZ, 0x7f ;  /* 0x0000007fff05a424 */ /* 0x000fe200078e00ff */
[----:B------:R-:W2:Y:S02]  /*02b0*/  @!P2 LDS R8, [UR20+0x38] ;  /* 0x00003814ff08a984 */ /* 0x000ea40008000800 */
[----:B-1----:R-:W-:Y:S02]  /*02c0*/  LOP3.LUT R3, R3, 0xff000000, R4, 0xb8, !PT ;  /* 0xff00000003037812 */ /* 0x002fe400078eb804 */
[----:B--2---:R-:W-:-:S03]  /*02d0*/  @!P2 LOP3.LUT R4, R8, 0xff, R5, 0xb8, !PT ;  /* 0x000000ff0804a812 */ /* 0x004fc600078eb805 */
[----:B------:R1:W-:Y:S04]  /*02e0*/  STS [UR20+0x34], R3 ;  /* 0x00003403ff007988 */ /* 0x0003e80008000814 */
[----:B------:R1:W-:Y:S02]  /*02f0*/  @!P2 STS [UR20+0x38], R4 ;  /* 0x00003804ff00a988 */ /* 0x0003e40008000814 */
.L_x_3:
[----:B------:R-:W-:Y:S05]  /*0300*/  BSYNC B0 ;  /* 0x0000000000007941 */ /* 0x000fea0003800000 */
.L_x_2:
[----:B------:R-:W-:Y:S04]  /*0310*/  BSSY B0, `(.L_x_4) ;  /* 0x000000e000007945 */ /* 0x000fe80003800000 */
[----:B------:R-:W-:Y:S05]  /*0320*/  @P2 BRA `(.L_x_5) ;  /* 0x0000000000302947 */ /* 0x000fea0003800000 */
[----:B-1----:R-:W1:Y:S01]  /*0330*/  LDS R4, [UR20+0x34] ;  /* 0x00003414ff047984 */ /* 0x002e620008000800 */
[----:B------:R-:W3:Y:S03]  /*0340*/  LDC.64 R10, c[0x0][0x238] ;  /* 0x00008e00ff0a7b82 */ /* 0x000ee60000000a00 */
[----:B--2---:R-:W2:Y:S01]  /*0350*/  LDS R3, [UR20+0x1c] ;  /* 0x00001c14ff037984 */ /* 0x004ea20008000800 */
[C---:B---3--:R-:W-:Y:S01]  /*0360*/  SHF.L.U64.HI R8, R10.reuse, 0x1, R11 ;  /* 0x000000010a087819 */ /* 0x048fe2000001020b */
[----:B------:R-:W-:-:S03]  /*0370*/  IMAD.SHL.U32 R5, R10, 0x2, RZ ;  /* 0x000000020a057824 */ /* 0x000fc600078e00ff */
[--C-:B------:R-:W-:Y:S02]  /*0380*/  SHF.R.U32.HI R10, RZ, 0x4, R8.reuse ;  /* 0x00000004ff0a7819 */ /* 0x100fe40000011608 */
[----:B------:R-:W-:-:S05]  /*0390*/  SHF.R.U64 R5, R5, 0x4, R8 ;  /* 0x0000000405057819 */ /* 0x000fca0000001208 */
[----:B------:R3:W-:Y:S01]  /*03a0*/  STS [UR20+0xc], R5 ;  /* 0x00000c05ff007988 */ /* 0x0007e20008000814 */
[----:B-1----:R-:W-:Y:S02]  /*03b0*/  LOP3.LUT R4, R4, 0x7, RZ, 0xb8, !PT ;  /* 0x0000000704047812 */ /* 0x002fe400078eb8ff */
[----:B--2---:R-:W-:-:S03]  /*03c0*/  LOP3.LUT R3, R3, 0xf, R10, 0xb8, !PT ;  /* 0x0000000f03037812 */ /* 0x004fc600078eb80a */
[----:B------:R3:W-:Y:S04]  /*03d0*/  STS [UR20+0x34], R4 ;  /* 0x00003404ff007988 */ /* 0x0007e80008000814 */
[----:B------:R3:W-:Y:S02]  /*03e0*/  STS [UR20+0x1c], R3 ;  /* 0x00001c03ff007988 */ /* 0x0007e40008000814 */
.L_x_5:
[----:B------:R-:W-:Y:S05]  /*03f0*/  BSYNC B0 ;  /* 0x0000000000007941 */ /* 0x000fea0003800000 */
.L_x_4:
[----:B------:R-:W-:Y:S04]  /*0400*/  BSSY B1, `(.L_x_6) ;  /* 0x000001a000017945 */ /* 0x000fe80003800000 */
[----:B------:R-:W-:Y:S04]  /*0410*/  BSSY B0, `(.L_x_7) ;  /* 0x0000015000007945 */ /* 0x000fe80003800000 */
[----:B------:R-:W-:Y:S05]  /*0420*/  @P2 BRA `(.L_x_8) ;  /* 0x0000000000202947 */ /* 0x000fea0003800000 */
[----:B-123--:R-:W1:Y:S02]  /*0430*/  LDS R3, [UR20+0x34] ;  /* 0x00003414ff037984 */ /* 0x00ee640008000800 */
[----:B-1----:R-:W-:-:S05]  /*0440*/  LOP3.LUT R3, R3, 0x38, RZ, 0xb8, !PT ;  /* 0x0000003803037812 */ /* 0x002fca00078eb8ff */
[----:B------:R1:W-:Y:S01]  /*0450*/  STS [UR20+0x34], R3 ;  /* 0x00003403ff007988 */ /* 0x0003e20008000814 */
[----:B------:R-:W-:Y:S05]  /*0460*/  @P2 BRA `(.L_x_9) ;  /* 0x0000000000202947 */ /* 0x000fea0003800000 */
[----:B-1----:R-:W1:Y:S01]  /*0470*/  LDS R3, [UR20+0x8] ;  /* 0x00000814ff037984 */ /* 0x002e620008000800 */
[----:B------:R-:W-:-:S05]  /*0480*/  IMAD.MOV.U32 R4, RZ, RZ, 0x780 ;  /* 0x00000780ff047424 */ /* 0x000fca00078e00ff */
[----:B-1----:R-:W-:-:S05]  /*0490*/  LOP3.LUT R3, R3, 0x300, R4, 0xd8, !PT ;  /* 0x0000030003037812 */ /* 0x002fca00078ed804 */
[----:B------:R4:W-:Y:S02]  /*04a0*/  STS [UR20+0x8], R3 ;  /* 0x00000803ff007988 */ /* 0x0009e40008000814 */
.L_x_8:
[----:B------:R-:W-:Y:S05]  /*04b0*/  @P2 BRA `(.L_x_10) ;  /* 0x0000000000282947 */ /* 0x000fea0003800000 */
[----:B-1234-:R-:W1:Y:S02]  /*04c0*/  LDS R3, [UR20+0x8] ;  /* 0x00000814ff037984 */ /* 0x01ee640008000800 */
[----:B-1----:R-:W-:-:S05]  /*04d0*/  LOP3.LUT R3, R3, 0x1800, RZ, 0xb8, !PT ;  /* 0x0000180003037812 */ /* 0x002fca00078eb8ff */
[----:B------:R2:W-:Y:S02]  /*04e0*/  STS [UR20+0x8], R3 ;  /* 0x00000803ff007988 */ /* 0x0005e40008000814 */
.L_x_9:
[----:B------:R-:W-:Y:S05]  /*04f0*/  @P2 BREAK B0 ;  /* 0x0000000000002942 */ /* 0x000fea0003800000 */
[----:B------:R-:W-:Y:S05]  /*0500*/  @P2 BRA `(.L_x_11) ;  /* 0x0000000000242947 */ /* 0x000fea0003800000 */
[----:B------:R-:W3:Y:S01]  /*0510*/  LDS R4, [UR20+0x8] ;  /* 0x00000814ff047984 */ /* 0x000ee20008000800 */
[----:B-12---:R-:W-:-:S05]  /*0520*/  IMAD.MOV.U32 R3, RZ, RZ, 0x6000 ;  /* 0x00006000ff037424 */ /* 0x006fca00078e00ff */
[----:B---3--:R-:W-:-:S04]  /*0530*/  LOP3.LUT R3, R4, 0x4000, R3, 0xd8, !PT ;  /* 0x0000400004037812 */ /* 0x008fc800078ed803 */
[----:B------:R-:W-:-:S05]  /*0540*/  LOP3.LUT R3, R3, 0x400000, RZ, 0xb8, !PT ;  /* 0x0040000003037812 */ /* 0x000fca00078eb8ff */
[----:B------:R5:W-:Y:S02]  /*0550*/  STS [UR20+0x8], R3 ;  /* 0x00000803ff007988 */ /* 0x000be40008000814 */
.L_x_10:
[----:B------:R-:W-:Y:S05]  /*0560*/  BSYNC B0 ;  /* 0x0000000000007941 */ /* 0x000fea0003800000 */
.L_x_7:
[----:B-12345:R-:W1:Y:S02]  /*0570*/  @!P2 LDS R3, [UR20+0x8] ;  /* 0x00000814ff03a984 */ /* 0x03ee640008000800 */
[----:B-1----:R-:W-:-:S05]  /*0580*/  @!P2 LOP3.LUT R3, R3, 0x8000, RZ, 0xb8, !PT ;  /* 0x000080000303a812 */ /* 0x002fca00078eb8ff */
[----:B------:R3:W-:Y:S02]  /*0590*/  @!P2 STS [UR20+0x8], R3 ;  /* 0x00000803ff00a988 */ /* 0x0007e40008000814 */
.L_x_11:
[----:B------:R-:W-:Y:S05]  /*05a0*/  BSYNC B1 ;  /* 0x0000000000017941 */ /* 0x000fea0003800000 */
.L_x_6:
[----:B------:R-:W-:Y:S05]  /*05b0*/  WARPSYNC.ALL ;  /* 0x0000000000007948 */ /* 0x000fea0003800000 */
[----:B------:R-:W4:Y:S02]  /*05c0*/  LDC R7, c[0x0][0x22c] ;  /* 0x00008b00ff077b82 */ /* 0x000f240000000800 */
[----:B----4-:R-:W-:Y:S01]  /*05d0*/  VIADD R7, R7, 0xffffffff ;  /* 0xffffffff07077836 */ /* 0x010fe20000000000 */
[----:B------:R-:W-:Y:S06]  /*05e0*/  @P0 BRA `(.L_x_12) ;  /* 0x00000000002c0947 */ /* 0x000fec0003800000 */
[----:B-123--:R-:W1:Y:S01]  /*05f0*/  S2R R3, SR_LANEID ;  /* 0x0000000000037919 */ /* 0x00ee620000000000 */
[----:B------:R-:W-:Y:S05]  /*0600*/  WARPSYNC.ALL ;  /* 0x0000000000007948 */ /* 0x000fea0003800000 */
[----:B-1----:R-:W-:-:S05]  /*0610*/  IMAD.SHL.U32 R3, R3, 0x4, RZ ;  /* 0x0000000403037824 */ /* 0x002fca00078e00ff */
[----:B------:R-:W1:Y:S01]  /*0620*/  LDS R9, [R3+UR20] ;  /* 0x0000001403097984 */ /* 0x000e620008000800 */
[----:B------:R-:W-:Y:S01]  /*0630*/  IADD3 R4, P1, R3, UR22, RZ ;  /* 0x0000001603047c10 */ /* 0x000fe2000ff3e0ff */
[----:B------:R-:W-:-:S04]  /*0640*/  UMOV UR23, UR21 ;  /* 0x0000001500177c82 */ /* 0x000fc80008000000 */
[----:B------:R-:W-:-:S05]  /*0650*/  IMAD.X R5, RZ, RZ, UR21, P1 ;  /* 0x00000015ff057e24 */ /* 0x000fca00088e06ff */
[----:B-1----:R4:W5:Y:S01]  /*0660*/  ATOMG.E.EXCH.STRONG.GPU PT, RZ, [R4], R9 ;  /* 0x0000000904ff73a8 */ /* 0x00296200041ee100 */
[----:B------:R-:W-:-:S04]  /*0670*/  DEPBAR {5,4,3,2,1,0} ;  /* 0x0000003f0000791a */ /* 0x000fc80000000000 */
[----:B------:R4:W-:Y:S01]  /*0680*/  UTMACCTL.IV [UR22] ;  /* 0x00000000160079b9 */ /* 0x0009e20008000000 */
[----:B------:R-:W-:Y:S01]  /*0690*/  NOP ;  /* 0x0000000000007918 */ /* 0x000fe20000000000 */
.L_x_12:
[----:B------:R-:W-:Y:S05]  /*06a0*/  @P0 BRA `(.L_x_13) ;  /* 0x00000000000c0947 */ /* 0x000fea0003800000 */
[----:B------:R0:W-:Y:S01]  /*06b0*/  UTMACMDFLUSH ;  /* 0x00000000000079b7 */ /* 0x0001e20000000000 */
[----:B------:R-:W-:Y:S05]  /*06c0*/  @P0 BRA `(.L_x_13) ;  /* 0x0000000000040947 */ /* 0x000fea0003800000 */
[----:B------:R-:W-:-:S04]  /*06d0*/  DEPBAR.LE SB0, 0x0 ;  /* 0x000080000000791a */ /* 0x000fc80000000000 */
.L_x_13:
[----:B------:R-:W-:Y:S05]  /*06e0*/  WARPSYNC.ALL ;  /* 0x0000000000007948 */ /* 0x000fea0003800000 */
[----:B-----5:R-:W-:Y:S06]  /*06f0*/  BAR.SYNC.DEFER_BLOCKING 0x0 ;  /* 0x0000000000007b1d */ /* 0x020fec0000010000 */
[----:B------:R-:W-:Y:S02]  /*0700*/  BSSY B1, `(.L_x_14) ;  /* 0x000000b000017945 */ /* 0x000fe40003800000 */
[----:B------:R-:W-:Y:S06]  /*0710*/  BAR.SYNC.DEFER_BLOCKING 0x0 ;  /* 0x0000000000007b1d */ /* 0x000fec0000010000 */
[----:B------:R5:W-:Y:S01]  /*0720*/  @!P0 STS [R12], RZ ;  /* 0x000000ff0c008388 */ /* 0x000be20000000800 */
[----:B------:R-:W-:Y:S01]  /*0730*/  NOP ;  /* 0x0000000000007918 */ /* 0x000fe20000000000 */
[----:B------:R-:W-:Y:S05]  /*0740*/  @P2 BRA `(.L_x_15) ;  /* 0x0000000000182947 */ /* 0x000fea0003800000 */
[----:B-123--:R-:W1:Y:S01]  /*0750*/  LDS R3, [UR20+0x8] ;  /* 0x00000814ff037984 */ /* 0x00ee620008000800 */
[----:B----4-:R-:W2:Y:S01]  /*0760*/  LDC.64 R8, c[0x0][0x218] ;  /* 0x00008600ff087b82 */ /* 0x010ea20000000a00 */
[----:B------:R-:W-:Y:S02]  /*0770*/  IMAD.MOV.U32 R4, RZ, RZ, 0x70 ;  /* 0x00000070ff047424 */ /* 0x000fe400078e00ff */
[----:B--2---:R2:W-:Y:S03]  /*0780*/  STS.64 [UR20], R8 ;  /* 0x00000008ff007988 */ /* 0x0045e60008000a14 */
[----:B-1----:R-:W-:-:S05]  /*0790*/  LOP3.LUT R3, R3, 0x10, R4, 0xd8, !PT ;  /* 0x0000001003037812 */ /* 0x002fca00078ed804 */
[----:B------:R2:W-:Y:S02]  /*07a0*/  STS [UR20+0x8], R3 ;  /* 0x00000803ff007988 */ /* 0x0005e40008000814 */
.L_x_15:
[----:B----4-:R-:W-:Y:S05]  /*07b0*/  BSYNC B1 ;  /* 0x0000000000017941 */ /* 0x010fea0003800000 */
.L_x_14:
[----:B------:R-:W-:Y:S04]  /*07c0*/  BSSY B1, `(.L_x_16) ;  /* 0x000000a000017945 */ /* 0x000fe80003800000 */
[----:B------:R-:W-:Y:S05]  /*07d0*/  @P2 BRA `(.L_x_17) ;  /* 0x0000000000202947 */ /* 0x000fea0003800000 */
[----:B-123--:R-:W1:Y:S01]  /*07e0*/  LDS R3, [UR20+0x34] ;  /* 0x00003414ff037984 */ /* 0x00ee620008000800 */
[----:B------:R-:W-:Y:S02]  /*07f0*/  IMAD.MOV.U32 R4, RZ, RZ, 0x3f000000 ;  /* 0x3f000000ff047424 */ /* 0x000fe400078e00ff */
[----:B------:R-:W-:Y:S01]  /*0800*/  @!P2 IMAD.MOV.U32 R5, RZ, RZ, 0x1f ;  /* 0x0000001fff05a424 */ /* 0x000fe200078e00ff */
[----:B------:R-:W2:Y:S02]  /*0810*/  @!P2 LDS R8, [UR20+0x38] ;  /* 0x00003814ff08a984 */ /* 0x000ea40008000800 */
[----:B-1----:R-:W-:Y:S02]  /*0820*/  LOP3.LUT R3, R3, 0xff000000, R4, 0xb8, !PT ;  /* 0xff00000003037812 */ /* 0x002fe400078eb804 */
[----:B--2---:R-:W-:-:S03]  /*0830*/  @!P2 LOP3.LUT R4, R8, 0xff, R5, 0xb8, !PT ;  /* 0x000000ff0804a812 */ /* 0x004fc600078eb805 */
[----:B------:R4:W-:Y:S04]  /*0840*/  STS [UR20+0x34], R3 ;  /* 0x00003403ff007988 */ /* 0x0009e80008000814 */
[----:B------:R4:W-:Y:S02]  /*0850*/  @!P2 STS [UR20+0x38], R4 ;  /* 0x00003804ff00a988 */ /* 0x0009e40008000814 */
.L_x_17:
[----:B------:R-:W-:Y:S05]  /*0860*/  BSYNC B1 ;  /* 0x0000000000017941 */ /* 0x000fea0003800000 */
.L_x_16:
[----:B------:R-:W-:Y:S04]  /*0870*/  BSSY B1, `(.L_x_18) ;  /* 0x0000004000017945 */ /* 0x000fe80003800000 */
[----:B------:R-:W-:Y:S05]  /*0880*/  @P2 BRA `(.L_x_19) ;  /* 0x0000000000082947 */ /* 0x000fea0003800000 */
[----:B------:R1:W-:Y:S04]  /*0890*/  STS [UR20+0x24], R13 ;  /* 0x0000240dff007988 */ /* 0x0003e80008000814 */
[----:B------:R1:W-:Y:S02]  /*08a0*/  STS [UR20+0x20], R7 ;  /* 0x00002007ff007988 */ /* 0x0003e40008000814 */
.L_x_19:
[----:B------:R-:W-:Y:S05]  /*08b0*/  BSYNC B1 ;  /* 0x0000000000017941 */ /* 0x000fea0003800000 */
.L_x_18:
[----:B------:R-:W-:Y:S04]  /*08c0*/  BSSY B1, `(.L_x_20) ;  /* 0x000000e000017945 */ /* 0x000fe80003800000 */
[----:B------:R-:W-:Y:S05]  /*08d0*/  @P2 BRA `(.L_x_21) ;  /* 0x0000000000302947 */ /* 0x000fea0003800000 */
[----:B----4-:R-:W4:Y:S01]  /*08e0*/  LDS R4, [UR20+0x34] ;  /* 0x00003414ff047984 */ /* 0x010f220008000800 */
[----:B------:R-:W4:Y:S03]  /*08f0*/  LDC.64 R10, c[0x0][0x240] ;  /* 0x00009000ff0a7b82 */ /* 0x000f260000000a00 */
[----:B-123--:R-:W1:Y:S01]  /*0900*/  LDS R3, [UR20+0x1c] ;  /* 0x00001c14ff037984 */ /* 0x00ee620008000800 */
[C---:B----4-:R-:W-:Y:S01]  /*0910*/  SHF.L.U64.HI R8, R10.reuse, 0x1, R11 ;  /* 0x000000010a087819 */ /* 0x050fe2000001020b */
[----:B------:R-:W-:-:S03]  /*0920*/  IMAD.SHL.U32 R5, R10, 0x2, RZ ;  /* 0x000000020a057824 */ /* 0x000fc600078e00ff */
[--C-:B------:R-:W-:Y:S02]  /*0930*/  SHF.R.U32.HI R10, RZ, 0x4, R8.reuse ;  /* 0x00000004ff0a7819 */ /* 0x100fe40000011608 */
[----:B------:R-:W-:-:S05]  /*0940*/  SHF.R.U64 R5, R5, 0x4, R8 ;  /* 0x0000000405057819 */ /* 0x000fca0000001208 */
[----:B------:R2:W-:Y:S01]  /*0950*/  STS [UR20+0xc], R5 ;  /* 0x00000c05ff007988 */ /* 0x0005e20008000814 */
[----:B------:R-:W-:Y:S02]  /*0960*/  LOP3.LUT R4, R4, 0x7, RZ, 0xb8, !PT ;  /* 0x0000000704047812 */ /* 0x000fe400078eb8ff */
[----:B-1----:R-:W-:-:S03]  /*0970*/  LOP3.LUT R3, R3, 0xf, R10, 0xb8, !PT ;  /* 0x0000000f03037812 */ /* 0x002fc600078eb80a */
[----:B------:R2:W-:Y:S04]  /*0980*/  STS [UR20+0x34], R4 ;  /* 0x00003404ff007988 */ /* 0x0005e80008000814 */
[----:B------:R2:W-:Y:S02]  /*0990*/  STS [UR20+0x1c], R3 ;  /* 0x00001c03ff007988 */ /* 0x0005e40008000814 */
.L_x_21:
[----:B------:R-:W-:Y:S05]  /*09a0*/  BSYNC B1 ;  /* 0x0000000000017941 */ /* 0x000fea0003800000 */
.L_x_20:
[----:B------:R-:W-:Y:S04]  /*09b0*/  BSSY B2, `(.L_x_22) ;  /* 0x000001a000027945 */ /* 0x000fe80003800000 */
[----:B------:R-:W-:Y:S04]  /*09c0*/  BSSY B1, `(.L_x_23) ;  /* 0x0000015000017945 */ /* 0x000fe80003800000 */
[----:B------:R-:W-:Y:S05]  /*09d0*/  @P2 BRA `(.L_x_24) ;  /* 0x0000000000202947 */ /* 0x000fea0003800000 */
[----:B-1234-:R-:W1:Y:S02]  /*09e0*/  LDS R3, [UR20+0x34] ;  /* 0x00003414ff037984 */ /* 0x01ee640008000800 */
[----:B-1----:R-:W-:-:S05]  /*09f0*/  LOP3.LUT R3, R3, 0x38, RZ, 0xb8, !PT ;  /* 0x0000003803037812 */ /* 0x002fca00078eb8ff */
[----:B------:R1:W-:Y:S01]  /*0a00*/  STS [UR20+0x34], R3 ;  /* 0x00003403ff007988 */ /* 0x0003e20008000814 */
[----:B------:R-:W-:Y:S05]  /*0a10*/  @P2 BRA `(.L_x_25) ;  /* 0x0000000000202947 */ /* 0x000fea0003800000 */
[----:B-1----:R-:W1:Y:S01]  /*0a20*/  LDS R3, [UR20+0x8] ;  /* 0x00000814ff037984 */ /* 0x002e620008000800 */
[----:B------:R-:W-:-:S05]  /*0a30*/  IMAD.MOV.U32 R4, RZ, RZ, 0x780 ;  /* 0x00000780ff047424 */ /* 0x000fca00078e00ff */
[----:B-1----:R-:W-:-:S05]  /*0a40*/  LOP3.LUT R3, R3, 0x300, R4, 0xd8, !PT ;  /* 0x0000030003037812 */ /* 0x002fca00078ed804 */
[----:B------:R1:W-:Y:S02]  /*0a50*/  STS [UR20+0x8], R3 ;  /* 0x00000803ff007988 */ /* 0x0003e40008000814 */
.L_x_24:
[----:B------:R-:W-:Y:S05]  /*0a60*/  @P2 BRA `(.L_x_26) ;  /* 0x0000000000282947 */ /* 0x000fea0003800000 */
[----:B-1234-:R-:W1:Y:S02]  /*0a70*/  LDS R3, [UR20+0x8] ;  /* 0x00000814ff037984 */ /* 0x01ee640008000800 */
[----:B-1----:R-:W-:-:S05]  /*0a80*/  LOP3.LUT R3, R3, 0x1800, RZ, 0xb8, !PT ;  /* 0x0000180003037812 */ /* 0x002fca00078eb8ff */
[----:B------:R2:W-:Y:S02]  /*0a90*/  STS [UR20+0x8], R3 ;  /* 0x00000803ff007988 */ /* 0x0005e40008000814 */
.L_x_25:
[----:B------:R-:W-:Y:S05]  /*0aa0*/  @P2 BREAK B1 ;  /* 0x0000000000012942 */ /* 0x000fea0003800000 */
[----:B------:R-:W-:Y:S05]  /*0ab0*/  @P2 BRA `(.L_x_27) ;  /* 0x0000000000242947 */ /* 0x000fea0003800000 */
[----:B-12---:R-:W1:Y:S01]  /*0ac0*/  LDS R3, [UR20+0x8] ;  /* 0x00000814ff037984 */ /* 0x006e620008000800 */
[----:B------:R-:W-:-:S05]  /*0ad0*/  IMAD.MOV.U32 R4, RZ, RZ, 0x6000 ;  /* 0x00006000ff047424 */ /* 0x000fca00078e00ff */
[----:B-1----:R-:W-:-:S04]  /*0ae0*/  LOP3.LUT R3, R3, 0x6000, R4, 0xd8, !PT ;  /* 0x0000600003037812 */ /* 0x002fc800078ed804 */
[----:B------:R-:W-:-:S05]  /*0af0*/  LOP3.LUT R3, R3, 0x400000, RZ, 0xb8, !PT ;  /* 0x0040000003037812 */ /* 0x000fca00078eb8ff */
[----:B------:R1:W-:Y:S02]  /*0b00*/  STS [UR20+0x8], R3 ;  /* 0x00000803ff007988 */ /* 0x0003e40008000814 */
.L_x_26:
[----:B------:R-:W-:Y:S05]  /*0b10*/  BSYNC B1 ;  /* 0x0000000000017941 */ /* 0x000fea0003800000 */
.L_x_23:
[----:B-1234-:R-:W1:Y:S02]  /*0b20*/  @!P2 LDS R3, [UR20+0x8] ;  /* 0x00000814ff03a984 */ /* 0x01ee640008000800 */
[----:B-1----:R-:W-:-:S05]  /*0b30*/  @!P2 LOP3.LUT R3, R3, 0x8000, RZ, 0xb8, !PT ;  /* 0x000080000303a812 */ /* 0x002fca00078eb8ff */
[----:B------:R3:W-:Y:S02]  /*0b40*/  @!P2 STS [UR20+0x8], R3 ;  /* 0x00000803ff00a988 */ /* 0x0007e40008000814 */
.L_x_27:
[----:B------:R-:W-:Y:S05]  /*0b50*/  BSYNC B2 ;  /* 0x0000000000027941 */ /* 0x000fea0003800000 */
.L_x_22:
[----:B------:R-:W-:Y:S05]  /*0b60*/  WARPSYNC.ALL ;  /* 0x0000000000007948 */ /* 0x000fea0003800000 */
[----:B------:R-:W-:-:S04]  /*0b70*/  UIADD3 UR25, UR5, 0x80, URZ ;  /* 0x0000008005197890 */ /* 0x000fc8000fffe03f */
[----:B------:R-:W-:-:S04]  /*0b80*/  UIADD3 UR24, UP0, UR25, UR26, URZ ;  /* 0x0000001a19187290 */ /* 0x000fc8000ff1e03f */
[----:B------:R-:W-:Y:S01]  /*0b90*/  ULEA.HI.X.SX32 UR25, UR25, UR27, 0x1, UP0 ;  /* 0x0000001b19197291 */ /* 0x000fe200080f0e3f */
[----:B------:R-:W-:Y:S11]  /*0ba0*/  @P0 BRA `(.L_x_28) ;  /* 0x0000000000280947 */ /* 0x000ff60003800000 */
[----:B-123--:R-:W1:Y:S01]  /*0bb0*/  S2R R3, SR_LANEID ;  /* 0x0000000000037919 */ /* 0x00ee620000000000 */
[----:B------:R-:W-:Y:S05]  /*0bc0*/  WARPSYNC.ALL ;  /* 0x0000000000007948 */ /* 0x000fea0003800000 */
[----:B-1----:R-:W-:-:S05]  /*0bd0*/  IMAD.SHL.U32 R8, R3, 0x4, RZ ;  /* 0x0000000403087824 */ /* 0x002fca00078e00ff */
[----:B------:R-:W1:Y:S01]  /*0be0*/  LDS R3, [R8+UR20] ;  /* 0x0000001408037984 */ /* 0x000e620008000800 */
[----:B------:R-:W-:-:S05]  /*0bf0*/  IADD3 R4, P1, R8, UR24, RZ ;  /* 0x0000001808047c10 */ /* 0x000fca000ff3e0ff */
[----:B------:R-:W-:-:S05]  /*0c00*/  IMAD.X R5, RZ, RZ, UR25, P1 ;  /* 0x00000019ff057e24 */ /* 0x000fca00088e06ff */
[----:B-1----:R4:W2:Y:S01]  /*0c10*/  ATOMG.E.EXCH.STRONG.GPU PT, RZ, [R4], R3 ;  /* 0x0000000304ff73a8 */ /* 0x0028a200041ee100 */
[----:B------:R-:W-:-:S04]  /*0c20*/  DEPBAR {5,4,3,2,1,0} ;  /* 0x0000003f0000791a */ /* 0x000fc80000000000 */
[----:B------:R4:W-:Y:S01]  /*0c30*/  UTMACCTL.IV [UR24] ;  /* 0x00000000180079b9 */ /* 0x0009e20008000000 */
[----:B------:R-:W-:Y:S01]  /*0c40*/  NOP ;  /* 0x0000000000007918 */ /* 0x000fe20000000000 */
.L_x_28:
[----:B------:R-:W-:Y:S05]  /*0c50*/  @P0 BRA `(.L_x_29) ;  /* 0x00000000000c0947 */ /* 0x000fea0003800000 */
[----:B------:R0:W-:Y:S01]  /*0c60*/  UTMACMDFLUSH ;  /* 0x00000000000079b7 */ /* 0x0001e20000000000 */
[----:B------:R-:W-:Y:S05]  /*0c70*/  @P0 BRA `(.L_x_29) ;  /* 0x0000000000040947 */ /* 0x000fea0003800000 */
[----:B------:R-:W-:-:S04]  /*0c80*/  DEPBAR.LE SB0, 0x0 ;  /* 0x000080000000791a */ /* 0x000fc80000000000 */
.L_x_29:
[----:B------:R-:W-:Y:S05]  /*0c90*/  WARPSYNC.ALL ;  /* 0x0000000000007948 */ /* 0x000fea0003800000 */
[----:B--2---:R-:W-:Y:S06]  /*0ca0*/  BAR.SYNC.DEFER_BLOCKING 0x0 ;  /* 0x0000000000007b1d */ /* 0x004fec0000010000 */
[----:B------:R-:W-:Y:S02]  /*0cb0*/  BSSY B2, `(.L_x_30) ;  /* 0x000000b000027945 */ /* 0x000fe40003800000 */
[----:B------:R-:W-:Y:S06]  /*0cc0*/  BAR.SYNC.DEFER_BLOCKING 0x0 ;  /* 0x0000000000007b1d */ /* 0x000fec0000010000 */
[----:B------:R2:W-:Y:S01]  /*0cd0*/  @!P0 STS [R12], RZ ;  /* 0x000000ff0c008388 */ /* 0x0005e20000000800 */
[----:B------:R-:W-:Y:S01]  /*0ce0*/  NOP ;  /* 0x0000000000007918 */ /* 0x000fe20000000000 */
[----:B------:R-:W-:Y:S05]  /*0cf0*/  @P2 BRA `(.L_x_31) ;  /* 0x0000000000182947 */ /* 0x000fea0003800000 */
[----:B-1-34-:R-:W1:Y:S01]  /*0d00*/  LDS R3, [UR20+0x8] ;  /* 0x00000814ff037984 */ /* 0x01ae620008000800 */
[----:B------:R-:W3:Y:S01]  /*0d10*/  LDC.64 R8, c[0x0][0x220] ;  /* 0x00008800ff087b82 */ /* 0x000ee20000000a00 */
[----:B------:R-:W-:Y:S02]  /*0d20*/  IMAD.MOV.U32 R4, RZ, RZ, 0x70 ;  /* 0x00000070ff047424 */ /* 0x000fe400078e00ff */
[----:B---3--:R3:W-:Y:S03]  /*0d30*/  STS.64 [UR20], R8 ;  /* 0x00000008ff007988 */ /* 0x0087e60008000a14 */
[----:B-1----:R-:W-:-:S05]  /*0d40*/  LOP3.LUT R3, R3, 0x10, R4, 0xd8, !PT ;  /* 0x0000001003037812 */ /* 0x002fca00078ed804 */
[----:B------:R3:W-:Y:S02]  /*0d50*/  STS [UR20+0x8], R3 ;  /* 0x00000803ff007988 */ /* 0x0007e40008000814 */
.L_x_31:
[----:B----4-:R-:W-:Y:S05]  /*0d60*/  BSYNC B2 ;  /* 0x0000000000027941 */ /* 0x010fea0003800000 */
.L_x_30:
[----:B------:R-:W-:Y:S04]  /*0d70*/  BSSY B3, `(.L_x_32) ;  /* 0x0000011000037945 */ /* 0x000fe80003800000 */
[----:B------:R-:W-:Y:S04]  /*0d80*/  BSSY B2, `(.L_x_33) ;  /* 0x000000e000027945 */ /* 0x000fe80003800000 */
[----:B------:R-:W-:Y:S05]  /*0d90*/  @P2 BRA `(.L_x_34) ;  /* 0x0000000000242947 */ /* 0x000fea0003800000 */
[----:B-1-3--:R-:W1:Y:S01]  /*0da0*/  LDS R3, [UR20+0x34] ;  /* 0x00003414ff037984 */ /* 0x00ae620008000800 */
[----:B------:R-:W-:-:S05]  /*0db0*/  IMAD.MOV.U32 R4, RZ, RZ, 0x3f000000 ;  /* 0x3f000000ff047424 */ /* 0x000fca00078e00ff */
[----:B-1----:R-:W-:-:S05]  /*0dc0*/  LOP3.LUT R3, R3, 0xff000000, R4, 0xb8, !PT ;  /* 0xff00000003037812 */ /* 0x002fca00078eb804 */
[----:B------:R1:W-:Y:S01]  /*0dd0*/  STS [UR20+0x34], R3 ;  /* 0x00003403ff007988 */ /* 0x0003e20008000814 */
[----:B------:R-:W-:Y:S05]  /*0de0*/  @P2 BRA `(.L_x_35) ;  /* 0x00000000001c2947 */ /* 0x000fea0003800000 */
[----:B-1----:R-:W1:Y:S01]  /*0df0*/  LDS R3, [UR20+0x38] ;  /* 0x00003814ff037984 */ /* 0x002e620008000800 */
[----:B------:R-:W-:-:S05]  /*0e00*/  IMAD.MOV.U32 R4, RZ, RZ, 0x7f ;  /* 0x0000007fff047424 */ /* 0x000fca00078e00ff */
[----:B-1----:R-:W-:-:S05]  /*0e10*/  LOP3.LUT R3, R3, 0xff, R4, 0xb8, !PT ;  /* 0x000000ff03037812 */ /* 0x002fca00078eb804 */
[----:B------:R4:W-:Y:S02]  /*0e20*/  STS [UR20+0x38], R3 ;  /* 0x00003803ff007988 */ /* 0x0009e40008000814 */
.L_x_34:
[----:B------:R-:W-:Y:S05]  /*0e30*/  @P2 BREAK B2 ;  /* 0x0000000000022942 */ /* 0x000fea0003800000 */
[----:B------:R-:W-:Y:S05]  /*0e40*/  @P2 BRA `(.L_x_36) ;  /* 0x00000000000c2947 */ /* 0x000fea0003800000 */
[----:B------:R1:W-:Y:S02]  /*0e50*/  STS [UR20+0x20], R7 ;  /* 0x00002007ff007988 */ /* 0x0003e40008000814 */
.L_x_35:
[----:B------:R-:W-:Y:S05]  /*0e60*/  BSYNC B2 ;  /* 0x0000000000027941 */ /* 0x000fea0003800000 */
.L_x_33:
[----:B------:R1:W-:Y:S02]  /*0e70*/  @!P2 STS [UR20+0x24], R6 ;  /* 0x00002406ff00a988 */ /* 0x0003e40008000814 */
.L_x_36:
[----:B------:R-:W-:Y:S05]  /*0e80*/  BSYNC B3 ;  /* 0x0000000000037941 */ /* 0x000fea0003800000 */
.L_x_32:
[----:B------:R-:W-:Y:S05]  /*0e90*/  WARPSYNC.ALL ;  /* 0x0000000000007948 */ /* 0x000fea0003800000 */
[----:B------:R-:W-:Y:S04]  /*0ea0*/  BSSY B3, `(.L_x_37) ;  /* 0x000000e000037945 */ /* 0x000fe80003800000 */
[----:B------:R-:W-:Y:S05]  /*0eb0*/  @P2 BRA `(.L_x_38) ;  /* 0x0000000000302947 */ /* 0x000fea0003800000 */
[----:B------:R-:W5:Y:S01]  /*0ec0*/  LDS R4, [UR20+0x34] ;  /* 0x00003414ff047984 */ /* 0x000f620008000800 */
[----:B---3--:R-:W3:Y:S03]  /*0ed0*/  LDC.64 R8, c[0x0][0x248] ;  /* 0x00009200ff087b82 */ /* 0x008ee60000000a00 */
[----:B-1--4-:R-:W1:Y:S01]  /*0ee0*/  LDS R3, [UR20+0x1c] ;  /* 0x00001c14ff037984 */ /* 0x012e620008000800 */
[C---:B---3--:R-:W-:Y:S01]  /*0ef0*/  SHF.L.U64.HI R6, R8.reuse, 0x1, R9 ;  /* 0x0000000108067819 */ /* 0x048fe20000010209 */
[----:B------:R-:W-:-:S03]  /*0f00*/  IMAD.SHL.U32 R5, R8, 0x2, RZ ;  /* 0x0000000208057824 */ /* 0x000fc600078e00ff */
[--C-:B------:R-:W-:Y:S02]  /*0f10*/  SHF.R.U32.HI R8, RZ, 0x4, R6.reuse ;  /* 0x00000004ff087819 */ /* 0x100fe40000011606 */
[----:B------:R-:W-:-:S05]  /*0f20*/  SHF.R.U64 R5, R5, 0x4, R6 ;  /* 0x0000000405057819 */ /* 0x000fca0000001206 */
[----:B------:R3:W-:Y:S01]  /*0f30*/  STS [UR20+0xc], R5 ;  /* 0x00000c05ff007988 */ /* 0x0007e20008000814 */
[----:B-----5:R-:W-:Y:S02]  /*0f40*/  LOP3.LUT R4, R4, 0x7, RZ, 0xb8, !PT ;  /* 0x0000000704047812 */ /* 0x020fe400078eb8ff */
[----:B-1----:R-:W-:-:S03]  /*0f50*/  LOP3.LUT R3, R3, 0xf, R8, 0xb8, !PT ;  /* 0x0000000f03037812 */ /* 0x002fc600078eb808 */
[----:B------:R3:W-:Y:S04]  /*0f60*/  STS [UR20+0x34], R4 ;  /* 0x00003404ff007988 */ /* 0x0007e80008000814 */
[----:B------:R3:W-:Y:S02]  /*0f70*/  STS [UR20+0x1c], R3 ;  /* 0x00001c03ff007988 */ /* 0x0007e40008000814 */
.L_x_38:
[----:B------:R-:W-:Y:S05]  /*0f80*/  BSYNC B3 ;  /* 0x0000000000037941 */ /* 0x000fea0003800000 */
.L_x_37:
[----:B------:R-:W-:Y:S04]  /*0f90*/  BSSY B3, `(.L_x_39) ;  /* 0x000001a000037945 */ /* 0x000fe80003800000 */
[----:B------:R-:W-:Y:S04]  /*0fa0*/  BSSY B4, `(.L_x_40) ;  /* 0x0000015000047945 */ /* 0x000fe80003800000 */
[----:B------:R-:W-:Y:S05]  /*0fb0*/  @P2 BRA `(.L_x_41) ;  /* 0x0000000000202947 */ /* 0x000fea0003800000 */
[----:B-1-34-:R-:W1:Y:S02]  /*0fc0*/  LDS R3, [UR20+0x34] ;  /* 0x00003414ff037984 */ /* 0x01ae640008000800 */
[----:B-1----:R-:W-:-:S05]  /*0fd0*/  LOP3.LUT R3, R3, 0x38, RZ, 0xb8, !PT ;  /* 0x0000003803037812 */ /* 0x002fca00078eb8ff */
[----:B------:R1:W-:Y:S01]  /*0fe0*/  STS [UR20+0x34], R3 ;  /* 0x00003403ff007988 */ /* 0x0003e20008000814 */
[----:B------:R-:W-:Y:S05]  /*0ff0*/  @P2 BRA `(.L_x_42) ;  /* 0x0000000000202947 */ /* 0x000fea0003800000 */
[----:B-1----:R-:W1:Y:S01]  /*1000*/  LDS R3, [UR20+0x8] ;  /* 0x00000814ff037984 */ /* 0x002e620008000800 */
[----:B------:R-:W-:-:S05]  /*1010*/  IMAD.MOV.U32 R4, RZ, RZ, 0x780 ;  /* 0x00000780ff047424 */ /* 0x000fca00078e00ff */
[----:B-1----:R-:W-:-:S05]  /*1020*/  LOP3.LUT R3, R3, 0x300, R4, 0xd8, !PT ;  /* 0x0000030003037812 */ /* 0x002fca00078ed804 */
[----:B------:R1:W-:Y:S02]  /*1030*/  STS [UR20+0x8], R3 ;  /* 0x00000803ff007988 */ /* 0x0003e40008000814 */
.L_x_41:
[----:B------:R-:W-:Y:S05]  /*1040*/  @P2 BRA `(.L_x_43) ;  /* 0x0000000000282947 */ /* 0x000fea0003800000 */
[----:B-1-34-:R-:W1:Y:S02]  /*1050*/  LDS R3, [UR20+0x8] ;  /* 0x00000814ff037984 */ /* 0x01ae640008000800 */
[----:B-1----:R-:W-:-:S05]  /*1060*/  LOP3.LUT R3, R3, 0x1800, RZ, 0xb8, !PT ;  /* 0x0000180003037812 */ /* 0x002fca00078eb8ff */
[----:B------:R3:W-:Y:S02]  /*1070*/  STS [UR20+0x8], R3 ;  /* 0x00000803ff007988 */ /* 0x0007e40008000814 */
.L_x_42:
[----:B------:R-:W-:Y:S05]  /*1080*/  @P2 BREAK B4 ;  /* 0x0000000000042942 */ /* 0x000fea0003800000 */
[----:B------:R-:W-:Y:S05]  /*1090*/  @P2 BRA `(.L_x_44) ;  /* 0x0000000000242947 */ /* 0x000fea0003800000 */
[----:B-1-3--:R-:W1:Y:S01]  /*10a0*/  LDS R3, [UR20+0x8] ;  /* 0x00000814ff037984 */ /* 0x00ae620008000800 */
[----:B------:R-:W-:-:S05]  /*10b0*/  IMAD.MOV.U32 R4, RZ, RZ, 0x6000 ;  /* 0x00006000ff047424 */ /* 0x000fca00078e00ff */
[----:B-1----:R-:W-:-:S04]  /*10c0*/  LOP3.LUT R3, R3, 0x6000, R4, 0xd8, !PT ;  /* 0x0000600003037812 */ /* 0x002fc800078ed804 */
[----:B------:R-:W-:-:S05]  /*10d0*/  LOP3.LUT R3, R3, 0x400000, RZ, 0xb8, !PT ;  /* 0x0040000003037812 */ /* 0x000fca00078eb8ff */
[----:B------:R1:W-:Y:S02]  /*10e0*/  STS [UR20+0x8], R3 ;  /* 0x00000803ff007988 */ /* 0x0003e40008000814 */
.L_x_43:
[----:B------:R-:W-:Y:S05]  /*10f0*/  BSYNC B4 ;  /* 0x0000000000047941 */ /* 0x000fea0003800000 */
.L_x_40:
[----:B-1-34-:R-:W1:Y:S02]  /*1100*/  @!P2 LDS R3, [UR20+0x8] ;  /* 0x00000814ff03a984 */ /* 0x01ae640008000800 */
[----:B-1----:R-:W-:-:S05]  /*1110*/  @!P2 LOP3.LUT R3, R3, 0x8000, RZ, 0xb8, !PT ;  /* 0x000080000303a812 */ /* 0x002fca00078eb8ff */
[----:B------:R4:W-:Y:S02]  /*1120*/  @!P2 STS [UR20+0x8], R3 ;  /* 0x00000803ff00a988 */ /* 0x0009e40008000814 */
.L_x_44:
[----:B------:R-:W-:Y:S05]  /*1130*/  BSYNC B3 ;  /* 0x0000000000037941 */ /* 0x000fea0003800000 */
.L_x_39:
[----:B------:R-:W-:Y:S05]  /*1140*/  WARPSYNC.ALL ;  /* 0x0000000000007948 */ /* 0x000fea0003800000 */
[----:B------:R-:W-:Y:S01]  /*1150*/  UIADD3 UR5, UR5, 0x100, URZ ;  /* 0x0000010005057890 */ /* 0x000fe2000fffe03f */
[----:B------:R-:W-:Y:S01]  /*1160*/  ISETP.GE.AND P1, PT, R14, 0x1, PT ;  /* 0x000000010e00780c */ /* 0x000fe20003f26270 */
[----:B------:R-:W-:Y:S01]  /*1170*/  IMAD.MOV.U32 R88, RZ, RZ, RZ ;  /* 0x000000ffff587224 */ /* 0x000fe200078e00ff */
[----:B------:R-:W-:Y:S01]  /*1180*/  SHF.R.U32.HI R7, RZ, 0x5, R0 ;  /* 0x00000005ff077819 */ /* 0x000fe20000011600 */
[----:B------:R-:W-:-:S04]  /*1190*/  UIADD3 UR26, UP0, UR5, UR26, URZ ;  /* 0x0000001a051a7290 */ /* 0x000fc8000ff1e03f */
[----:B------:R-:W-:Y:S01]  /*11a0*/  ULEA.HI.X.SX32 UR27, UR5, UR27, 0x1, UP0 ;  /* 0x0000001b051b7291 */ /* 0x000fe200080f0e3f */
[----:B------:R-:W-:Y:S11]  /*11b0*/  @P0 BRA `(.L_x_45) ;  /* 0x0000000000280947 */ /* 0x000ff60003800000 */
[----:B-1-34-:R-:W1:Y:S01]  /*11c0*/  S2R R3, SR_LANEID ;  /* 0x0000000000037919 */ /* 0x01ae620000000000 */
[----:B------:R-:W-:Y:S05]  /*11d0*/  WARPSYNC.ALL ;  /* 0x0000000000007948 */ /* 0x000fea0003800000 */
[----:B-1----:R-:W-:-:S05]  /*11e0*/  IMAD.SHL.U32 R6, R3, 0x4, RZ ;  /* 0x0000000403067824 */ /* 0x002fca00078e00ff */
[----:B------:R-:W1:Y:S01]  /*11f0*/  LDS R3, [R6+UR20] ;  /* 0x0000001406037984 */ /* 0x000e620008000800 */
[----:B------:R-:W-:-:S05]  /*1200*/  IADD3 R4, P3, R6, UR26, RZ ;  /* 0x0000001a06047c10 */ /* 0x000fca000ff7e0ff */
[----:B------:R-:W-:-:S05]  /*1210*/  IMAD.X R5, RZ, RZ, UR27, P3 ;  /* 0x0000001bff057e24 */ /* 0x000fca00098e06ff */
[----:B-1----:R1:W3:Y:S01]  /*1220*/  ATOMG.E.EXCH.STRONG.GPU PT, RZ, [R4], R3 ;  /* 0x0000000304ff73a8 */ /* 0x0022e200041ee100 */
[----:B------:R-:W-:-:S04]  /*1230*/  DEPBAR {5,4,3,2,1,0} ;  /* 0x0000003f0000791a */ /* 0x000fc80000000000 */
[----:B------:R1:W-:Y:S01]  /*1240*/  UTMACCTL.IV [UR26] ;  /* 0x000000001a0079b9 */ /* 0x0003e20008000000 */
[----:B------:R-:W-:Y:S01]  /*1250*/  NOP ;  /* 0x0000000000007918 */ /* 0x000fe20000000000 */
.L_x_45:
[----:B------:R-:W-:Y:S05]  /*1260*/  @P0 BRA `(.L_x_46) ;  /* 0x00000000000c0947 */ /* 0x000fea0003800000 */
[----:B------:R0:W-:Y:S01]  /*1270*/  UTMACMDFLUSH ;  /* 0x00000000000079b7 */ /* 0x0001e20000000000 */
[----:B------:R-:W-:Y:S05]  /*1280*/  @P0 BRA `(.L_x_46) ;  /* 0x0000000000040947 */ /* 0x000fea0003800000 */
[----:B------:R-:W-:-:S04]  /*1290*/  DEPBAR.LE SB0, 0x0 ;  /* 0x000080000000791a */ /* 0x000fc80000000000 */
.L_x_46:
[----:B------:R-:W-:Y:S05]  /*12a0*/  WARPSYNC.ALL ;  /* 0x0000000000007948 */ /* 0x000fea0003800000 */
[----:B---3--:R-:W-:Y:S01]  /*12b0*/  BAR.SYNC.DEFER_BLOCKING 0x0 ;  /* 0x0000000000007b1d */ /* 0x008fe20000010000 */
[----:B------:R-:W-:Y:S01]  /*12c0*/  R2UR UR23, R7 ;  /* 0x00000000071772ca */ /* 0x000fe200000e0000 */
[----:B------:R-:W-:Y:S01]  /*12d0*/  USHF.L.U32 UR28, UR32, 0x7, URZ ;  /* 0x00000007201c7899 */ /* 0x000fe2000800063f */
[----:B------:R-:W-:Y:S01]  /*12e0*/  IMAD.MOV.U32 R89, RZ, RZ, RZ ;  /* 0x000000ffff597224 */ /* 0x000fe200078e00ff */
[----:B------:R-:W-:Y:S02]  /*12f0*/  CS2R R90, SRZ ;  /* 0x00000000005a7805 */ /* 0x000fe4000001ff00 */
[----:B------:R-:W-:Y:S01]  /*1300*/  CS2R R92, SRZ ;  /* 0x00000000005c7805 */ /* 0x000fe2000001ff00 */
[----:B------:R-:W-:Y:S01]  /*1310*/  VOTEU.ALL UP0, P2 ;  /* 0x00000000003f7886 */ /* 0x000fe20001000000 */
[----:B------:R-:W-:Y:S01]  /*1320*/  UMOV UR6, 0x1 ;  /* 0x0000000100067882 */ /* 0x000fe20000000000 */
[----:B------:R-:W-:Y:S01]  /*1330*/  VOTEU.ALL UP1, P2 ;  /* 0x00000000003f7886 */ /* 0x000fe20001020000 */
[----:B------:R-:W-:Y:S01]  /*1340*/  VOTEU.ALL UP2, P2 ;  /* 0x00000000003f7886 */ /* 0x000fe20001040000 */
[----:B------:R-:W-:Y:S01]  /*1350*/  CS2R R94, SRZ ;  /* 0x00000000005e7805 */ /* 0x000fe2000001ff00 */
[----:B------:R-:W-:-:S04]  /*1360*/  @!UP0 UIADD3 UR8, -UR6, 0x100000, URZ ;  /* 0x0010000006088890 */ /* 0x000fc8000fffe13f */
[----:B------:R-:W-:Y:S02]  /*1370*/  @!UP0 USHF.L.U32 UR9, UR8, 0xb, URZ ;  /* 0x0000000b08098899 */ /* 0x000fe4000800063f */
[----:B------:R-:W-:Y:S01]  /*1380*/  @!UP0 USHF.L.U32 UR8, UR8, 0x1, URZ ;  /* 0x0000000108088899 */ /* 0x000fe2000800063f */
        /* <DEDUP_REMOVED lines=9> */
[----:B------:R-:W-:Y:S01]  /*1420*/  VOTEU.ALL UP0, P2 ;  /* 0x00000000003f7886 */ /* 0x000fe20001000000 */
[----:B------:R-:W-:Y:S02]  /*1430*/  CS2R R102, SRZ ;  /* 0x0000000000667805 */ /* 0x000fe4000001ff00 */
[----:B------:R-:W-:Y:S02]  /*1440*/  CS2R R104, SRZ ;  /* 0x0000000000687805 */ /* 0x000fe4000001ff00 */
[----:B------:R-:W-:Y:S02]  /*1450*/  CS2R R106, SRZ ;  /* 0x00000000006a7805 */ /* 0x000fe4000001ff00 */
[----:B------:R-:W-:-:S02]  /*1460*/  CS2R R108, SRZ ;  /* 0x00000000006c7805 */ /* 0x000fc4000001ff00 */
[----:B------:R-:W-:Y:S02]  /*1470*/  CS2R R110, SRZ ;  /* 0x00000000006e7805 */ /* 0x000fe4000001ff00 */
[----:B------:R-:W-:Y:S01]  /*1480*/  CS2R R112, SRZ ;  /* 0x0000000000707805 */ /* 0x000fe2000001ff00 */
[----:B------:R-:W3:Y:S02]  /*1490*/  FENCE.VIEW.ASYNC.S ;  /* 0x00000000000073c6 */ /* 0x000ee40000000000 */
[----:B---3--:R-:W3:Y:S02]  /*14a0*/  @!UP0 SYNCS.EXCH.64 URZ, [UR20+0xc000], UR8 ;  /* 0x00c00008143f85b2 */ /* 0x008ee40008000100 */
[----:B---3--:R-:W-:Y:S01]  /*14b0*/  BAR.SYNC.DEFER_BLOCKING 0x0 ;  /* 0x0000000000007b1d */ /* 0x008fe20000010000 */
[----:B------:R-:W-:Y:S02]  /*14c0*/  CS2R R114, SRZ ;  /* 0x0000000000727805 */ /* 0x000fe4000001ff00 */
[----:B------:R-:W-:-:S02]  /*14d0*/  CS2R R116, SRZ ;  /* 0x0000000000747805 */ /* 0x000fc4000001ff00 */
[----:B------:R-:W-:Y:S02]  /*14e0*/  CS2R R118, SRZ ;  /* 0x0000000000767805 */ /* 0x000fe4000001ff00 */
[----:B------:R-:W-:Y:S02]  /*14f0*/  CS2R R120, SRZ ;  /* 0x0000000000787805 */ /* 0x000fe4000001ff00 */
[----:B------:R-:W-:Y:S02]  /*1500*/  CS2R R122, SRZ ;  /* 0x00000000007a7805 */ /* 0x000fe4000001ff00 */
[----:B------:R-:W-:Y:S02]  /*1510*/  CS2R R124, SRZ ;  /* 0x00000000007c7805 */ /* 0x000fe4000001ff00 */
        /* <DEDUP_REMOVED lines=16> */
[----:B------:R-:W-:Y:S01]  /*1620*/  CS2R R30, SRZ ;  /* 0x00000000001e7805 */ /* 0x000fe2000001ff00 */
[----:B------:R3:W4:Y:S02]  /*1630*/  @!UP1 SYNCS.EXCH.64 URZ, [UR20+0xc008], UR10 ;  /* 0x00c0080a143f95b2 */ /* 0x0007240008000100 */
[----:B----4-:R-:W-:Y:S01]  /*1640*/  BAR.SYNC.DEFER_BLOCKING 0x0 ;  /* 0x0000000000007b1d */ /* 0x010fe20000010000 */
        /* <DEDUP_REMOVED lines=9> */
[----:B------:R-:W-:Y:S01]  /*16e0*/  CS2R R50, SRZ ;  /* 0x0000000000327805 */ /* 0x000fe2000001ff00 */
[----:B---3--:R-:W-:Y:S01]  /*16f0*/  USHF.L.U32 UR11, UR29, 0x7, URZ ;  /* 0x000000071d0b7899 */ /* 0x008fe2000800063f */
        /* <DEDUP_REMOVED lines=12> */
[----:B------:R3:W4:Y:S01]  /*17c0*/  @!UP2 SYNCS.EXCH.64 URZ, [UR20+0xc010], UR6 ;  /* 0x00c01006143fa5b2 */ /* 0x0007220008000100 */
[----:B------:R-:W-:Y:S02]  /*17d0*/  CS2R R76, SRZ ;  /* 0x00000000004c7805 */ /* 0x000fe4000001ff00 */
[----:B------:R-:W-:Y:S02]  /*17e0*/  CS2R R78, SRZ ;  /* 0x00000000004e7805 */ /* 0x000fe4000001ff00 */
[----:B------:R-:W-:Y:S02]  /*17f0*/  CS2R R80, SRZ ;  /* 0x0000000000507805 */ /* 0x000fe4000001ff00 */
[----:B------:R-:W-:-:S02]  /*1800*/  CS2R R82, SRZ ;  /* 0x0000000000527805 */ /* 0x000fc4000001ff00 */
[----:B------:R-:W-:Y:S02]  /*1810*/  CS2R R84, SRZ ;  /* 0x0000000000547805 */ /* 0x000fe4000001ff00 */
[----:B------:R-:W-:Y:S01]  /*1820*/  CS2R R86, SRZ ;  /* 0x0000000000567805 */ /* 0x000fe2000001ff00 */
[----:B------:R-:W-:Y:S06]  /*1830*/  @!P1 BRA `(.L_x_47) ;  /* 0x0000000800149947 */ /* 0x000fec0003800000 */
        /* <DEDUP_REMOVED lines=63> */
[----:B------:R-:W-:Y:S01]  /*1c30*/  CS2R R86, SRZ ;  /* 0x0000000000567805 */ /* 0x000fe2000001ff00 */
[----:B------:R-:W-:Y:S01]  /*1c40*/  UMOV UR5, URZ ;  /* 0x0000003f00057c82 */ /* 0x000fe20008000000 */
[----:B------:R-:W-:-:S05]  /*1c50*/  UMOV UR10, URZ ;  /* 0x0000003f000a7c82 */ /* 0x000fca0008000000 */
.L_x_49:
[----:B----4-:R-:W-:Y:S01]  /*1c60*/  BAR.SYNC.DEFER_BLOCKING 0x0 ;  /* 0x0000000000007b1d */ /* 0x010fe20000010000 */
[----:B------:R-:W-:Y:S01]  /*1c70*/  ULEA UR34, UR5, UR20, 0x3 ;  /* 0x0000001405227291 */ /* 0x000fe2000f8e183f */
[----:B-1----:R-:W-:Y:S01]  /*1c80*/  @!P2 IMAD.MOV.U32 R4, RZ, RZ, 0x4000 ;  /* 0x00004000ff04a424 */ /* 0x002fe200078e00ff */
[----:B------:R-:W-:Y:S01]  /*1c90*/  ELECT P0, URZ, PT ;  /* 0x00000000003f782f */ /* 0x000fe20003800000 */
[----:B------:R-:W-:Y:S01]  /*1ca0*/  IMAD.U32 R3, RZ, RZ, UR4 ;  /* 0x00000004ff037e24 */ /* 0x000fe2000f8e00ff */
[----:B------:R-:W-:Y:S02]  /*1cb0*/  ULEA UR8, UR5, UR20, 0xd ;  /* 0x0000001405087291 */ /* 0x000fe4000f8e683f */
[C---:B------:R-:W-:Y:S02]  /*1cc0*/  ISETP.LT.U32.AND P0, PT, R2.reuse, 0x20, P0 ;  /* 0x000000200200780c */ /* 0x040fe40000701070 */
[----:B------:R-:W-:Y:S02]  /*1cd0*/  ELECT P1, URZ, PT ;  /* 0x00000000003f782f */ /* 0x000fe40003820000 */
[----:B------:R-:W-:Y:S01]  /*1ce0*/  SHF.L.U32 R3, R3, 0x1f, RZ ;  /* 0x0000001f03037819 */ /* 0x000fe200000006ff */
[----:B------:R-:W-:Y:S01]  /*1cf0*/  ULOP3.LUT UR16, UR23, 0x1, URZ, 0xc0, !UPT ;  /* 0x0000000117107892 */ /* 0x000fe2000f8ec03f */
[----:B------:R-:W-:Y:S01]  /*1d00*/  ISETP.LT.U32.AND P1, PT, R2, 0x40, P1 ;  /* 0x000000400200780c */ /* 0x000fe20000f21070 */
[----:B------:R-:W-:-:S02]  /*1d10*/  UIADD3 UR12, UR8, 0x6000, URZ ;  /* 0x00006000080c7890 */ /* 0x000fc4000fffe03f */
[----:B------:R-:W-:Y:S02]  /*1d20*/  ULEA UR18, UR16, UR28, 0x6 ;  /* 0x0000001c10127291 */ /* 0x000fe4000f8e303f */
[----:B------:R-:W-:Y:S01]  /*1d30*/  ULEA UR16, UR16, UR12, 0xc ;  /* 0x0000000c10107291 */ /* 0x000fe2000f8e603f */
[----:B------:R-:W-:Y:S01]  /*1d40*/  UMOV UR19, UR10 ;  /* 0x0000000a00137c82 */ /* 0x000fe20008000000 */
[----:B------:R-:W-:Y:S01]  /*1d50*/  VOTEU.ANY UP0, P0 ;  /* 0x00000000003f7886 */ /* 0x000fe20000000100 */
[----:B------:R-:W-:Y:S01]  /*1d60*/  VOTEU.ANY UP2, P0 ;  /* 0x00000000003f7886 */ /* 0x000fe20000040100 */
[----:B------:R-:W-:Y:S01]  /*1d70*/  USHF.R.U32.HI UR33, URZ, 0x4, UR12 ;  /* 0x000000043f217899 */ /* 0x000fe2000801160c */
[----:B------:R1:W-:Y:S01]  /*1d80*/  @!P2 SYNCS.ARRIVE.TRANS64 RZ, [UR34+0xc000], R4 ;  /* 0x00c00004ffffa9a7 */ /* 0x0003e20008000022 */
[----:B------:R4:W-:Y:S06]  /*1d90*/  MEMBAR.ALL.CTA ;  /* 0x0000000000007992 */ /* 0x0009ec0000008000 */
[----:B----4-:R-:W4:Y:S01]  /*1da0*/  FENCE.VIEW.ASYNC.S ;  /* 0x00000000000073c6 */ /* 0x010f220000000000 */
[----:B------:R-:W-:Y:S01]  /*1db0*/  @UP0 UIADD3 UR9, UR34, 0xc000, URZ ;  /* 0x0000c00022090890 */ /* 0x000fe2000fffe03f */
[----:B---3--:R-:W-:Y:S01]  /*1dc0*/  @UP0 UMOV UR6, UR22 ;  /* 0x0000001600060c82 */ /* 0x008fe20008000000 */
[----:B------:R-:W-:Y:S01]  /*1dd0*/  @UP0 UMOV UR7, UR21 ;  /* 0x0000001500070c82 */ /* 0x000fe20008000000 */
[----:B----4-:R-:W-:Y:S01]  /*1de0*/  VOTEU.ANY UP1, P1 ;  /* 0x00000000003f7886 */ /* 0x010fe20000820100 */
[----:B------:R-:W-:Y:S01]  /*1df0*/  VOTEU.ANY UP3, P1 ;  /* 0x00000000003f7886 */ /* 0x000fe20000860100 */
[----:B------:R-:W-:-:S02]  /*1e00*/  USHF.R.U32.HI UR12, URZ, 0x4, UR8 ;  /* 0x000000043f0c7899 */ /* 0x000fc40008011608 */
[----:B------:R-:W-:Y:S02]  /*1e10*/  USGXT.U32 UR33, UR33, 0xe ;  /* 0x0000000e2121789a */ /* 0x000fe40008000000 */
[----:B------:R-:W-:Y:S01]  /*1e20*/  @UP1 UIADD3 UR17, UR34, 0xc000, URZ ;  /* 0x0000c00022111890 */ /* 0x000fe2000fffe03f */
[----:B------:R-:W-:Y:S01]  /*1e30*/  @UP1 UMOV UR30, UR24 ;  /* 0x00000018001e1c82 */ /* 0x000fe20008000000 */
[----:B------:R-:W-:Y:S01]  /*1e40*/  @UP1 UMOV UR31, UR25 ;  /* 0x00000019001f1c82 */ /* 0x000fe20008000000 */
[----:B------:R-:W-:Y:S02]  /*1e50*/  USGXT.U32 UR12, UR12, 0xe ;  /* 0x0000000e0c0c789a */ /* 0x000fe40008000000 */
[----:B------:R-:W-:Y:S01]  /*1e60*/  ULOP3.LUT UR14, UR33, 0x1000000, URZ, 0xfc, !UPT ;  /* 0x01000000210e7892 */ /* 0x000fe2000f8efc3f */
[----:B------:R-:W-:Y:S01]  /*1e70*/  UMOV UR13, 0x80000020 ;  /* 0x80000020000d7882 */ /* 0x000fe20000000000 */
[----:B------:R-:W-:Y:S01]  /*1e80*/  UMOV UR15, 0x40000040 ;  /* 0x40000040000f7882 */ /* 0x000fe20000000000 */
[----:B------:R-:W-:Y:S06]  /*1e90*/  BAR.SYNC.DEFER_BLOCKING 0x0 ;  /* 0x0000000000007b1d */ /* 0x000fec0000010000 */
[----:B------:R1:W-:Y:S02]  /*1ea0*/  @UP2 UTMALDG.2D [UR8], [UR6] ;  /* 0x00000008060025b4 */ /* 0x0003e40008008000 */
[----:B------:R-:W-:Y:S06]  /*1eb0*/  BAR.SYNC.DEFER_BLOCKING 0x0 ;  /* 0x0000000000007b1d */ /* 0x000fec0000010000 */
[----:B------:R1:W-:Y:S02]  /*1ec0*/  @UP3 UTMALDG.2D [UR16], [UR30] ;  /* 0x000000101e0035b4 */ /* 0x0003e40008008000 */
[----:B------:R-:W-:Y:S06]  /*1ed0*/  BAR.SYNC.DEFER_BLOCKING 0x0 ;  /* 0x0000000000007b1d */ /* 0x000fec0000010000 */
[----:B------:R-:W3:Y:S02]  /*1ee0*/  SYNCS.PHASECHK.TRANS64.TRYWAIT P0, [UR34+0xc000], R3 ;  /* 0x00c00003ff0075a7 */ /* 0x000ee40008000162 */
[----:B-1-3--:R-:W-:Y:S05]  /*1ef0*/  @!P0 BRA `(.L_x_48) ;  /* 0x0000000800408947 */ /* 0x00afea0003800000 */
.L_x_50:
[----:B------:R-:W-:Y:S02]  /*1f00*/  WARPGROUP.DEPBAR.LE gsb0, 0x0 ;  /* 0x00008000000079c5 */ /* 0x000fe40000010000 */
[----:B------:R-:W-:Y:S01]  /*1f10*/  WARPGROUP.ARRIVE ;  /* 0x00000000000079c5 */ /* 0x000fe20000000000 */
[----:B------:R-:W-:Y:S01]  /*1f20*/  UIADD3 UR16, UP0, UR12, 0x2, URZ ;  /* 0x000000020c107890 */ /* 0x000fe2000ff1e03f */
[----:B------:R-:W1:Y:S01]  /*1f30*/  LDC R3, c[0x0][0x230] ;  /* 0x00008c00ff037b82 */ /* 0x000e620000000800 */
[----:B------:R-:W-:Y:S01]  /*1f40*/  UMOV UR8, URZ ;  /* 0x0000003f00087c82 */ /* 0x000fe20008000000 */
[----:B------:R-:W-:Y:S01]  /*1f50*/  UMOV UR18, 0x1000080 ;  /* 0x0100008000127882 */ /* 0x000fe20000000000 */
[----:B------:R-:W-:Y:S01]  /*1f60*/  UIADD3.X UR17, UR8, -0x7fffffe0, URZ, UP0, !UPT ;  /* 0x8000002008117890 */ /* 0x000fe200087fe43f */
[----:B------:R-:W-:Y:S01]  /*1f70*/  HGMMA.64x128x16.F32 R88, gdesc[UR12].tnspB, R88 ;  /* 0x41e000000c5879f0 */ /* 0x000fe20008700858 */
[----:B------:R-:W-:Y:S01]  /*1f80*/  UMOV UR19, 0x40000040 ;  /* 0x4000004000137882 */ /* 0x000fe20000000000 */
[----:B------:R-:W-:Y:S01]  /*1f90*/  UMOV UR6, UR33 ;  /* 0x0000002100067c82 */ /* 0x000fe20008000000 */
[----:B------:R-:W-:Y:S01]  /*1fa0*/  UMOV UR7, URZ ;  /* 0x0000003f00077c82 */ /* 0x000fe20008000000 */
[----:B------:R-:W-:-:S02]  /*1fb0*/  UIADD3.64 UR12, UR16, 0xfe, URZ ;  /* 0x000000fe100c7897 */ /* 0x000fc4000fffe03f */
[----:B------:R-:W-:Y:S02]  /*1fc0*/  UIADD3.64 UR18, UR6, UR18, URZ ;  /* 0x0000001206127297 */ /* 0x000fe4000fffe03f */
[----:B------:R-:W-:Y:S02]  /*1fd0*/  UIADD3 UR10, UR10, 0x20, URZ ;  /* 0x000000200a0a7890 */ /* 0x000fe4000fffe03f */
[----:B------:R-:W-:-:S04]  /*1fe0*/  UIADD3 UR5, UR5, 0x1, URZ ;  /* 0x0000000105057890 */ /* 0x000fc8000fffe03f */
[----:B------:R-:W-:-:S04]  /*1ff0*/  UISETP.NE.U32.AND UP0, UPT, UR5, 0x3, UPT ;  /* 0x000000030500788c */ /* 0x000fc8000bf05070 */
[----:B------:R-:W-:Y:S01]  /*2000*/  USEL UR6, URZ, 0x1, UP0 ;  /* 0x000000013f067887 */ /* 0x000fe20008000000 */
[----:B-1----:R-:W-:Y:S01]  /*2010*/  ISETP.LE.AND P0, PT, R3, UR10, PT ;  /* 0x0000000a03007c0c */ /* 0x002fe2000bf03270 */
[----:B------:R-:W-:Y:S02]  /*2020*/  USEL UR5, UR5, URZ, UP0 ;  /* 0x0000003f05057287 */ /* 0x000fe40008000000 */
[----:B------:R-:W-:Y:S01]  /*2030*/  ULOP3.LUT UR4, UR4, UR6, URZ, 0x3c, !UPT ;  /* 0x0000000604047292 */ /* 0x000fe2000f8e3c3f */
[----:B------:R-:W-:Y:S01]  /*2040*/  HGMMA.64x128x16.F32 R88, gdesc[UR16].tnspB, R88 ;  /* 0x41e00000105879f0 */ /* 0x000fe20008700858 */
[----:B------:R-:W-:-:S11]  /*2050*/  UIADD3.64 UR16, UR16, 0x100, URZ ;  /* 0x0000010010107897 */ /* 0x000fd6000fffe03f */
[----:B------:R-:W-:-:S12]  /*2060*/  HGMMA.64x128x16.F32 R24, gdesc[UR12].tnspB, R24 ;  /* 0x41e000000c1879f0 */ /* 0x000fd80008700818 */
[----:B------:R-:W-:Y:S01]  /*2070*/  HGMMA.64x128x16.F32 R24, gdesc[UR16].tnspB, R24, gsb0 ;  /* 0x41e00000101879f0 */ /* 0x000fe20008000818 */
[----:B------:R-:W-:Y:S05]  /*2080*/  @!P0 BRA `(.L_x_49) ;  /* 0xfffffff800f48947 */ /* 0x000fea000383ffff */
.L_x_47:
[----:B------:R-:W-:Y:S02]  /*2090*/  WARPGROUP.DEPBAR.LE gsb0, 0x0 ;  /* 0x00008000000079c5 */ /* 0x000fe40000010000 */
[----:B----4-:R-:W-:Y:S01]  /*20a0*/  BAR.SYNC.DEFER_BLOCKING 0x0 ;  /* 0x0000000000007b1d */ /* 0x010fe20000010000 */
[C---:B-1----:R-:W-:Y:S01]  /*20b0*/  IMAD.SHL.U32 R3, R0.reuse, 0x80, RZ ;  /* 0x0000008000037824 */ /* 0x042fe200078e00ff */
[----:B------:R-:W-:Y:S01]  /*20c0*/  ELECT P0, URZ, PT ;  /* 0x00000000003f782f */ /* 0x000fe20003800000 */
[----:B------:R-:W-:Y:S01]  /*20d0*/  IMAD.SHL.U32 R4, R0, 0x10, RZ ;  /* 0x0000001000047824 */ /* 0x000fe200078e00ff */
[----:B------:R-:W-:Y:S01]  /*20e0*/  F2FP.F16.F32.PACK_AB R88, R89, R88 ;  /* 0x000000585958723e */ /* 0x000fe200000000ff */
[----:B------:R-:W-:Y:S01]  /*20f0*/  ULOP3.LUT UR23, UR23, 0x1, URZ, 0xc0, !UPT ;  /* 0x0000000117177892 */ /* 0x000fe2000f8ec03f */
[----:B------:R-:W-:Y:S01]  /*2100*/  LOP3.LUT R3, R3, 0x780, RZ, 0xc0, !PT ;  /* 0x0000078003037812 */ /* 0x000fe200078ec0ff */
[----:B------:R-:W-:Y:S01]  /*2110*/  UMOV UR10, UR11 ;  /* 0x0000000b000a7c82 */ /* 0x000fe20008000000 */
[----:B------:R-:W-:Y:S01]  /*2120*/  F2FP.F16.F32.PACK_AB R89, R91, R90 ;  /* 0x0000005a5b59723e */ /* 0x000fe200000000ff */
[----:B------:R-:W-:Y:S01]  /*2130*/  ULEA UR8, UR23, UR20, 0xe ;  /* 0x0000001417087291 */ /* 0x000fe2000f8e703f */
[----:B------:R-:W-:Y:S01]  /*2140*/  LOP3.LUT R3, R3, 0x70, R4, 0xf8, !PT ;  /* 0x0000007003037812 */ /* 0x000fe200078ef804 */
[----:B------:R-:W-:Y:S01]  /*2150*/  ULEA UR9, UR23, UR28, 0x6 ;  /* 0x0000001c17097291 */ /* 0x000fe2000f8e303f */
[----:B------:R-:W-:-:S02]  /*2160*/  F2FP.F16.F32.PACK_AB R120, R121, R120 ;  /* 0x000000787978723e */ /* 0x000fc400000000ff */
[----:B------:R-:W-:Y:S01]  /*2170*/  LOP3.LUT R3, R3, 0x10, R0, 0x78, !PT ;  /* 0x0000001003037812 */ /* 0x000fe200078e7800 */
[----:B------:R-:W-:Y:S01]  /*2180*/  IMAD.SHL.U32 R0, R0, 0x40, RZ ;  /* 0x0000004000007824 */ /* 0x000fe200078e00ff */
[----:B------:R-:W-:Y:S02]  /*2190*/  ISETP.LT.U32.AND P0, PT, R2, 0x40, P0 ;  /* 0x000000400200780c */ /* 0x000fe40000701070 */
[----:B------:R-:W-:Y:S02]  /*21a0*/  F2FP.F16.F32.PACK_AB R90, R93, R92 ;  /* 0x0000005c5d5a723e */ /* 0x000fe400000000ff */
[----:B------:R-:W-:Y:S02]  /*21b0*/  LOP3.LUT R0, R3, 0x1800, R0, 0xf8, !PT ;  /* 0x0000180003007812 */ /* 0x000fe400078ef800 */
[----:B------:R-:W-:Y:S01]  /*21c0*/  F2FP.F16.F32.PACK_AB R91, R95, R94 ;  /* 0x0000005e5f5b723e */ /* 0x000fe200000000ff */
[----:B------:R-:W1:Y:S02]  /*21d0*/  @!P2 SYNCS.CCTL.IV [UR20+0xc000] ;  /* 0x00c00000ff00a9b1 */ /* 0x000e640008000014 */
[----:B-1----:R-:W-:Y:S01]  /*21e0*/  BAR.SYNC.DEFER_BLOCKING 0x0 ;  /* 0x0000000000007b1d */ /* 0x002fe20000010000 */
[C---:B------:R-:W-:Y:S01]  /*21f0*/  LOP3.LUT R3, R0.reuse, 0x20, RZ, 0x3c, !PT ;  /* 0x0000002000037812 */ /* 0x040fe200078e3cff */
[----:B------:R-:W-:Y:S01]  /*2200*/  VIADD R2, R0, UR20 ;  /* 0x0000001400027c36 */ /* 0x000fe20008000000 */
[----:B------:R-:W-:-:S02]  /*2210*/  F2FP.F16.F32.PACK_AB R121, R123, R122 ;  /* 0x0000007a7b79723e */ /* 0x000fc400000000ff */
[----:B------:R-:W-:Y:S01]  /*2220*/  F2FP.F16.F32.PACK_AB R24, R25, R24 ;  /* 0x000000181918723e */ /* 0x000fe200000000ff */
[----:B------:R-:W-:Y:S01]  /*2230*/  VIADD R3, R3, UR20 ;  /* 0x0000001403037c36 */ /* 0x000fe20008000000 */
[----:B------:R-:W-:Y:S01]  /*2240*/  F2FP.F16.F32.PACK_AB R122, R125, R124 ;  /* 0x0000007c7d7a723e */ /* 0x000fe200000000ff */
[----:B------:R-:W-:Y:S01]  /*2250*/  VOTEU.ANY UP0, P0 ;  /* 0x00000000003f7886 */ /* 0x000fe20000000100 */
[----:B------:R-:W-:Y:S01]  /*2260*/  F2FP.F16.F32.PACK_AB R123, R127, R126 ;  /* 0x0000007e7f7b723e */ /* 0x000fe200000000ff */
[----:B------:R-:W-:Y:S01]  /*2270*/  VOTEU.ANY UP1, P0 ;  /* 0x00000000003f7886 */ /* 0x000fe20000020100 */
[----:B------:R-:W-:Y:S02]  /*2280*/  F2FP.F16.F32.PACK_AB R25, R27, R26 ;  /* 0x0000001a1b19723e */ /* 0x000fe400000000ff */
[----:B------:R-:W-:Y:S01]  /*2290*/  F2FP.F16.F32.PACK_AB R56, R57, R56 ;  /* 0x000000383938723e */ /* 0x000fe200000000ff */
[----:B---3--:R-:W-:Y:S01]  /*22a0*/  @UP0 UMOV UR6, UR26 ;  /* 0x0000001a00060c82 */ /* 0x008fe20008000000 */
[----:B------:R-:W-:Y:S01]  /*22b0*/  F2FP.F16.F32.PACK_AB R96, R97, R96 ;  /* 0x000000606160723e */ /* 0x000fe200000000ff */
[----:B------:R-:W-:Y:S01]  /*22c0*/  @UP0 UMOV UR7, UR27 ;  /* 0x0000001b00070c82 */ /* 0x000fe20008000000 */
[----:B------:R-:W-:-:S02]  /*22d0*/  F2FP.F16.F32.PACK_AB R26, R29, R28 ;  /* 0x0000001c1d1a723e */ /* 0x000fc400000000ff */
[----:B------:R-:W-:Y:S02]  /*22e0*/  F2FP.F16.F32.PACK_AB R27, R31, R30 ;  /* 0x0000001e1f1b723e */ /* 0x000fe400000000ff */
[----:B------:R-:W-:Y:S02]  /*22f0*/  F2FP.F16.F32.PACK_AB R57, R59, R58 ;  /* 0x0000003a3b39723e */ /* 0x000fe400000000ff */
[----:B------:R-:W-:Y:S01]  /*2300*/  F2FP.F16.F32.PACK_AB R97, R99, R98 ;  /* 0x000000626361723e */ /* 0x000fe200000000ff */
[----:B------:R-:W1:Y:S02]  /*2310*/  @!P2 SYNCS.CCTL.IV [UR20+0xc008] ;  /* 0x00c00800ff00a9b1 */ /* 0x000e640008000014 */
[----:B-1----:R-:W-:Y:S01]  /*2320*/  BAR.SYNC.DEFER_BLOCKING 0x0 ;  /* 0x0000000000007b1d */ /* 0x002fe20000010000 */
[----:B------:R-:W-:Y:S02]  /*2330*/  F2FP.F16.F32.PACK_AB R128, R129, R128 ;  /* 0x000000808180723e */ /* 0x000fe400000000ff */
[----:B------:R-:W-:-:S02]  /*2340*/  F2FP.F16.F32.PACK_AB R58, R61, R60 ;  /* 0x0000003c3d3a723e */ /* 0x000fc400000000ff */
[----:B------:R-:W-:Y:S02]  /*2350*/  F2FP.F16.F32.PACK_AB R59, R63, R62 ;  /* 0x0000003e3f3b723e */ /* 0x000fe400000000ff */
[----:B------:R-:W-:Y:S02]  /*2360*/  LOP3.LUT R4, R0, 0x40, RZ, 0x3c, !PT ;  /* 0x0000004000047812 */ /* 0x000fe400078e3cff */
[----:B------:R-:W-:Y:S02]  /*2370*/  F2FP.F16.F32.PACK_AB R98, R101, R100 ;  /* 0x000000646562723e */ /* 0x000fe400000000ff */
[----:B------:R-:W-:Y:S01]  /*2380*/  F2FP.F16.F32.PACK_AB R99, R103, R102 ;  /* 0x000000666763723e */ /* 0x000fe200000000ff */
[----:B------:R-:W-:Y:S01]  /*2390*/  VIADD R4, R4, UR20 ;  /* 0x0000001404047c36 */ /* 0x000fe20008000000 */
[----:B------:R-:W-:Y:S02]  /*23a0*/  F2FP.F16.F32.PACK_AB R129, R131, R130 ;  /* 0x000000828381723e */ /* 0x000fe400000000ff */
[----:B------:R-:W-:-:S02]  /*23b0*/  F2FP.F16.F32.PACK_AB R32, R33, R32 ;  /* 0x000000202120723e */ /* 0x000fc400000000ff */
[----:B------:R-:W-:Y:S02]  /*23c0*/  F2FP.F16.F32.PACK_AB R130, R133, R132 ;  /* 0x000000848582723e */ /* 0x000fe400000000ff */
[----:B------:R-:W-:Y:S02]  /*23d0*/  F2FP.F16.F32.PACK_AB R131, R135, R134 ;  /* 0x000000868783723e */ /* 0x000fe400000000ff */
[----:B------:R-:W-:Y:S02]  /*23e0*/  F2FP.F16.F32.PACK_AB R33, R35, R34 ;  /* 0x000000222321723e */ /* 0x000fe400000000ff */
[----:B------:R-:W-:Y:S01]  /*23f0*/  F2FP.F16.F32.PACK_AB R64, R65, R64 ;  /* 0x000000404140723e */ /* 0x000fe200000000ff */
[----:B------:R-:W1:Y:S02]  /*2400*/  @!P2 SYNCS.CCTL.IV [UR20+0xc010] ;  /* 0x00c01000ff00a9b1 */ /* 0x000e640008000014 */
[----:B-1----:R-:W-:Y:S01]  /*2410*/  STSM.16.M88.4 [R2], R88 ;  /* 0x0000005802007844 */ /* 0x002fe20000000200 */
[----:B------:R-:W-:-:S02]  /*2420*/  F2FP.F16.F32.PACK_AB R104, R105, R104 ;  /* 0x000000686968723e */ /* 0x000fc400000000ff */
[----:B------:R-:W-:Y:S01]  /*2430*/  F2FP.F16.F32.PACK_AB R34, R37, R36 ;  /* 0x000000242522723e */ /* 0x000fe200000000ff */
[----:B------:R-:W-:Y:S01]  /*2440*/  STSM.16.M88.4 [R2+0x4000], R120 ;  /* 0x0040007802007844 */ /* 0x000fe20000000200 */
[----:B------:R-:W-:Y:S02]  /*2450*/  F2FP.F16.F32.PACK_AB R35, R39, R38 ;  /* 0x000000262723723e */ /* 0x000fe400000000ff */
[----:B------:R-:W-:Y:S01]  /*2460*/  F2FP.F16.F32.PACK_AB R65, R67, R66 ;  /* 0x000000424341723e */ /* 0x000fe200000000ff */
[----:B------:R-:W-:Y:S01]  /*2470*/  STSM.16.M88.4 [R2+0x2000], R24 ;  /* 0x0020001802007844 */ /* 0x000fe20000000200 */
[----:B------:R-:W-:Y:S02]  /*2480*/  F2FP.F16.F32.PACK_AB R105, R107, R106 ;  /* 0x0000006a6b69723e */ /* 0x000fe400000000ff */
[----:B------:R-:W-:Y:S01]  /*2490*/  F2FP.F16.F32.PACK_AB R136, R137, R136 ;  /* 0x000000888988723e */ /* 0x000fe200000000ff */
[----:B------:R-:W-:Y:S01]  /*24a0*/  STSM.16.M88.4 [R2+0x6000], R56 ;  /* 0x0060003802007844 */ /* 0x000fe20000000200 */
[----:B------:R-:W-:-:S02]  /*24b0*/  F2FP.F16.F32.PACK_AB R66, R69, R68 ;  /* 0x000000444542723e */ /* 0x000fc400000000ff */
[----:B------:R-:W-:Y:S01]  /*24c0*/  F2FP.F16.F32.PACK_AB R67, R71, R70 ;  /* 0x000000464743723e */ /* 0x000fe200000000ff */
[----:B------:R-:W-:Y:S01]  /*24d0*/  STSM.16.M88.4 [R3], R96 ;  /* 0x0000006003007844 */ /* 0x000fe20000000200 */
[----:B------:R-:W-:Y:S02]  /*24e0*/  LOP3.LUT R0, R0, 0x60, RZ, 0x3c, !PT ;  /* 0x0000006000007812 */ /* 0x000fe400078e3cff */
[----:B------:R-:W-:Y:S01]  /*24f0*/  F2FP.F16.F32.PACK_AB R106, R109, R108 ;  /* 0x0000006c6d6a723e */ /* 0x000fe200000000ff */
[----:B------:R-:W-:Y:S01]  /*2500*/  STSM.16.M88.4 [R3+0x4000], R128 ;  /* 0x0040008003007844 */ /* 0x000fe20000000200 */
[----:B------:R-:W-:Y:S01]  /*2510*/  F2FP.F16.F32.PACK_AB R107, R111, R110 ;  /* 0x0000006e6f6b723e */ /* 0x000fe200000000ff */
[----:B------:R-:W-:Y:S01]  /*2520*/  VIADD R0, R0, UR20 ;  /* 0x0000001400007c36 */ /* 0x000fe20008000000 */
[----:B------:R-:W-:Y:S01]  /*2530*/  F2FP.F16.F32.PACK_AB R137, R139, R138 ;  /* 0x0000008a8b89723e */ /* 0x000fe200000000ff */
[----:B------:R-:W-:Y:S01]  /*2540*/  STSM.16.M88.4 [R3+0x2000], R32 ;  /* 0x0020002003007844 */ /* 0x000fe20000000200 */
[----:B------:R-:W-:-:S02]  /*2550*/  F2FP.F16.F32.PACK_AB R40, R41, R40 ;  /* 0x000000282928723e */ /* 0x000fc400000000ff */
[----:B------:R-:W-:Y:S01]  /*2560*/  F2FP.F16.F32.PACK_AB R138, R141, R140 ;  /* 0x0000008c8d8a723e */ /* 0x000fe200000000ff */
[----:B------:R-:W-:Y:S01]  /*2570*/  STSM.16.M88.4 [R3+0x6000], R64 ;  /* 0x0060004003007844 */ /* 0x000fe20000000200 */
[----:B------:R-:W-:Y:S02]  /*2580*/  F2FP.F16.F32.PACK_AB R139, R143, R142 ;  /* 0x0000008e8f8b723e */ /* 0x000fe400000000ff */
[----:B------:R-:W-:Y:S01]  /*2590*/  F2FP.F16.F32.PACK_AB R41, R43, R42 ;  /* 0x0000002a2b29723e */ /* 0x000fe200000000ff */
[----:B------:R-:W-:Y:S01]  /*25a0*/  STSM.16.M88.4 [R4], R104 ;  /* 0x0000006804007844 */ /* 0x000fe20000000200 */
[----:B------:R-:W-:Y:S02]  /*25b0*/  F2FP.F16.F32.PACK_AB R72, R73, R72 ;  /* 0x000000484948723e */ /* 0x000fe400000000ff */
[----:B------:R-:W-:Y:S01]  /*25c0*/  F2FP.F16.F32.PACK_AB R112, R113, R112 ;  /* 0x000000707170723e */ /* 0x000fe200000000ff */
[----:B------:R-:W-:Y:S01]  /*25d0*/  STSM.16.M88.4 [R4+0x4000], R136 ;  /* 0x0040008804007844 */ /* 0x000fe20000000200 */
[----:B------:R-:W-:-:S02]  /*25e0*/  F2FP.F16.F32.PACK_AB R42, R45, R44 ;  /* 0x0000002c2d2a723e */ /* 0x000fc400000000ff */
[----:B------:R-:W-:Y:S02]  /*25f0*/  F2FP.F16.F32.PACK_AB R43, R47, R46 ;  /* 0x0000002e2f2b723e */ /* 0x000fe400000000ff */
[----:B------:R-:W-:Y:S02]  /*2600*/  F2FP.F16.F32.PACK_AB R73, R75, R74 ;  /* 0x0000004a4b49723e */ /* 0x000fe400000000ff */
[----:B------:R-:W-:Y:S01]  /*2610*/  F2FP.F16.F32.PACK_AB R113, R115, R114 ;  /* 0x000000727371723e */ /* 0x000fe200000000ff */
[----:B------:R-:W-:Y:S01]  /*2620*/  STSM.16.M88.4 [R4+0x2000], R40 ;  /* 0x0020002804007844 */ /* 0x000fe20000000200 */
[----:B------:R-:W-:Y:S02]  /*2630*/  F2FP.F16.F32.PACK_AB R144, R145, R144 ;  /* 0x000000909190723e */ /* 0x000fe400000000ff */
[----:B------:R-:W-:Y:S02]  /*2640*/  F2FP.F16.F32.PACK_AB R74, R77, R76 ;  /* 0x0000004c4d4a723e */ /* 0x000fe400000000ff */
[----:B------:R-:W-:-:S02]  /*2650*/  F2FP.F16.F32.PACK_AB R75, R79, R78 ;  /* 0x0000004e4f4b723e */ /* 0x000fc400000000ff */
[----:B------:R-:W-:Y:S02]  /*2660*/  F2FP.F16.F32.PACK_AB R114, R117, R116 ;  /* 0x000000747572723e */ /* 0x000fe400000000ff */
[----:B------:R-:W-:Y:S01]  /*2670*/  F2FP.F16.F32.PACK_AB R115, R119, R118 ;  /* 0x000000767773723e */ /* 0x000fe200000000ff */
[----:B------:R-:W-:Y:S01]  /*2680*/  STSM.16.M88.4 [R4+0x6000], R72 ;  /* 0x0060004804007844 */ /* 0x000fe20000000200 */
[----:B------:R-:W-:Y:S02]  /*2690*/  F2FP.F16.F32.PACK_AB R145, R147, R146 ;  /* 0x000000929391723e */ /* 0x000fe400000000ff */
[----:B------:R-:W-:Y:S01]  /*26a0*/  F2FP.F16.F32.PACK_AB R48, R49, R48 ;  /* 0x000000303130723e */ /* 0x000fe200000000ff */
[----:B------:R-:W-:Y:S01]  /*26b0*/  STSM.16.M88.4 [R0], R112 ;  /* 0x0000007000007844 */ /* 0x000fe20000000200 */
[----:B------:R-:W-:Y:S02]  /*26c0*/  F2FP.F16.F32.PACK_AB R146, R149, R148 ;  /* 0x000000949592723e */ /* 0x000fe400000000ff */
[----:B------:R-:W-:-:S02]  /*26d0*/  F2FP.F16.F32.PACK_AB R147, R151, R150 ;  /* 0x000000969793723e */ /* 0x000fc400000000ff */
[----:B------:R-:W-:Y:S02]  /*26e0*/  F2FP.F16.F32.PACK_AB R49, R51, R50 ;  /* 0x000000323331723e */ /* 0x000fe400000000ff */
[----:B------:R-:W-:Y:S01]  /*26f0*/  F2FP.F16.F32.PACK_AB R80, R81, R80 ;  /* 0x000000505150723e */ /* 0x000fe200000000ff */
[----:B------:R-:W-:Y:S01]  /*2700*/  STSM.16.M88.4 [R0+0x4000], R144 ;  /* 0x0040009000007844 */ /* 0x000fe20000000200 */
[----:B------:R-:W-:Y:S02]  /*2710*/  F2FP.F16.F32.PACK_AB R50, R53, R52 ;  /* 0x000000343532723e */ /* 0x000fe400000000ff */
[----:B------:R-:W-:Y:S02]  /*2720*/  F2FP.F16.F32.PACK_AB R51, R55, R54 ;  /* 0x000000363733723e */ /* 0x000fe400000000ff */
[----:B------:R-:W-:Y:S02]  /*2730*/  F2FP.F16.F32.PACK_AB R81, R83, R82 ;  /* 0x000000525351723e */ /* 0x000fe400000000ff */
[----:B------:R-:W-:Y:S01]  /*2740*/  F2FP.F16.F32.PACK_AB R82, R85, R84 ;  /* 0x000000545552723e */ /* 0x000fe200000000ff */
[----:B------:R-:W-:Y:S01]  /*2750*/  STSM.16.M88.4 [R0+0x2000], R48 ;  /* 0x0020003000007844 */ /* 0x000fe20000000200 */
[----:B------:R-:W-:-:S05]  /*2760*/  F2FP.F16.F32.PACK_AB R83, R87, R86 ;  /* 0x000000565753723e */ /* 0x000fca00000000ff */
[----:B------:R-:W-:Y:S01]  /*2770*/  STSM.16.M88.4 [R0+0x6000], R80 ;  /* 0x0060005000007844 */ /* 0x000fe20000000200 */
[----:B------:R1:W-:Y:S06]  /*2780*/  MEMBAR.ALL.CTA ;  /* 0x0000000000007992 */ /* 0x0003ec0000008000 */
[----:B-1----:R-:W1:Y:S02]  /*2790*/  FENCE.VIEW.ASYNC.S ;  /* 0x00000000000073c6 */ /* 0x002e640000000000 */
[----:B-1----:R-:W-:Y:S06]  /*27a0*/  BAR.SYNC.DEFER_BLOCKING 0x0 ;  /* 0x0000000000007b1d */ /* 0x002fec0000010000 */
[----:B------:R1:W-:Y:S01]  /*27b0*/  @UP1 UTMASTG.2D [UR8], [UR6] ;  /* 0x00000008060013b5 */ /* 0x0003e20008008000 */
[----:B------:R0:W-:Y:S01]  /*27c0*/  UTMACMDFLUSH ;  /* 0x00000000000079b7 */ /* 0x0001e20000000000 */
[----:B------:R-:W-:-:S04]  /*27d0*/  DEPBAR.LE SB0, 0x0 ;  /* 0x000080000000791a */ /* 0x000fc80000000000 */
[----:B------:R-:W-:Y:S06]  /*27e0*/  BAR.SYNC.DEFER_BLOCKING 0x0 ;  /* 0x0000000000007b1d */ /* 0x000fec0000010000 */
[----:B-1----:R-:W-:Y:S05]  /*27f0*/  EXIT ;  /* 0x000000000000794d */ /* 0x002fea0003800000 */
.L_x_48:
[----:B------:R-:W1:Y:S02]  /*2800*/  SYNCS.PHASECHK.TRANS64.TRYWAIT P0, [UR34+0xc000], R3 ;  /* 0x00c00003ff0075a7 */ /* 0x000e640008000162 */
[----:B-1----:R-:W-:Y:S05]  /*2810*/  @!P0 BRA `(.L_x_48) ;  /* 0xfffffffc00f88947 */ /* 0x002fea000383ffff */
[----:B------:R-:W-:Y:S05]  /*2820*/  BRA `(.L_x_50) ;  /* 0xfffffff400b47947 */ /* 0x000fea000383ffff */
.L_x_51:
[----:B------:R-:W-:-:S00]  /*2830*/  BRA `(.L_x_51) ;  /* 0xfffffffc00fc7947 */ /* 0x000fc0000383ffff */
[----:B------:R-:W-:-:S00]  /*2840*/  NOP ;  /* 0x0000000000007918 */ /* 0x000fc00000000000 */
        /* <DEDUP_REMOVED lines=11> */
.L_x_52:


//--------------------- .nv.shared.gluon_wgmma    --------------------------
	.section	.nv.shared.gluon_wgmma,"aw",@nobits
	.sectionflags	@""
	.align	16
	.zero		1024


//--------------------- .nv.shared.reserved.0     --------------------------
	.section	.nv.shared.reserved.0,"aw",@nobits
	.weak		__nv_reservedSMEM_offset_0_alias
	.size		__nv_reservedSMEM_offset_0_alias, 0, 0
	.other		__nv_reservedSMEM_offset_0_alias,@"STO_CUDA_RESERVED_SHARED STV_DEFAULT"
__nv_reservedSMEM_offset_0_alias:
	.zero		0


//--------------------- .nv.constant0.gluon_wgmma --------------------------
	.section	.nv.constant0.gluon_wgmma,"a",@progbits
	.sectionflags	@""
	.align	4
.nv.constant0.gluon_wgmma:
	.zero		608


//--------------------- SYMBOLS --------------------------

	.type		.nv.reservedSmem.offset0,@object
	.size		.nv.reservedSmem.offset0,0x4
